	.target	sm_100a

	.elftype	@"ET_EXEC"


//--------------------- .note.nv.tkinfo           --------------------------
	.section	.note.nv.tkinfo,"",@"SHT_NOTE"
	.sectionflags	@"SHF_NOTE_NV_TKINFO"
	.tkinfo
        /*0018*/ 	.word	0x00000002
        /*0030*/ 	.string	""
        /*0030*/ 	.string	"ptxas"
        /*0030*/ 	.string	"Cuda compilation tools, release 13.0, V13.0.88"
        /*0030*/ 	.string	"Build cuda_13.0.r13.0/compiler.36424714_0"
        /*0030*/ 	.string	"-arch sm_100a -m 64 "



//--------------------- .note.nv.cuinfo           --------------------------
	.section	.note.nv.cuinfo,"",@"SHT_NOTE"
	.sectionflags	@"SHF_NOTE_NV_CUINFO"
        /*0018*/ 	.short	0x0002
        /*001a*/ 	.short	0x0064
        /*001c*/ 	.short	0x0082
	.zero		2


//--------------------- .nv.info                  --------------------------
	.section	.nv.info,"",@"SHT_CUDA_INFO"
	.align	4


	//----- nvinfo : EIATTR_REGCOUNT
	.align		4
        /*0000*/ 	.byte	0x04, 0x2f
        /*0002*/ 	.short	(.L_12 - .L_11)
	.align		4
.L_11:
        /*0004*/ 	.word	index@(_Z23InitializeMatrix_kernelPfiii)
        /*0008*/ 	.word	0x0000000a


	//----- nvinfo : EIATTR_FRAME_SIZE
	.align		4
.L_12:
        /*000c*/ 	.byte	0x04, 0x11
        /*000e*/ 	.short	(.L_14 - .L_13)
	.align		4
.L_13:
        /*0010*/ 	.word	index@(_Z23InitializeMatrix_kernelPfiii)
        /*0014*/ 	.word	0x00000000


	//----- nvinfo : EIATTR_REGCOUNT
	.align		4
.L_14:
        /*0018*/ 	.byte	0x04, 0x2f
        /*001a*/ 	.short	(.L_16 - .L_15)
	.align		4
.L_15:
        /*001c*/ 	.word	index@(_Z20ReferenceGemm_kerneliiifPKfiS0_ifPfi)
        /*0020*/ 	.word	0x00000020


	//----- nvinfo : EIATTR_FRAME_SIZE
	.align		4
.L_16:
        /*0024*/ 	.byte	0x04, 0x11
        /*0026*/ 	.short	(.L_18 - .L_17)
	.align		4
.L_17:
        /*0028*/ 	.word	index@(_Z20ReferenceGemm_kerneliiifPKfiS0_ifPfi)
        /*002c*/ 	.word	0x00000000


	//----- nvinfo : EIATTR_REGCOUNT
	.align		4
.L_18:
        /*0030*/ 	.byte	0x04, 0x2f
        /*0032*/ 	.short	(.L_20 - .L_19)
	.align		4
.L_19:
        /*0034*/ 	.word	index@(_ZN7cutlass6KernelINS_4gemm6kernel4GemmINS1_11threadblock12MmaPipelinedINS1_9GemmShapeILi128ELi128ELi8EEENS_9transform11threadblock22PredicatedTileIteratorINS_11MatrixShapeILi128ELi8EEEfNS_6layout8RowMajorELi1ENS8_30PitchLinearStripminedThreadMapINS_16PitchLinearShapeILi8ELi128EEELi256ELi1EEELi1ELb0ENSD_9NoPermuteEEENS9_19RegularTileIteratorISC_fNSD_11ColumnMajorELi1ENS8_33TransposePitchLinearThreadMapSimtISI_EELi4EEENSA_INSB_ILi8ELi128EEEfSE_Li0ENSF_INSG_ILi128ELi8EEELi256ELi1EEELi1ELb0ESJ_EENSL_ISQ_fSE_Li0ESS_Li4EEEfSE_NS4_9MmaPolicyINS1_4warp7MmaSimtINS6_ILi32ELi64ELi8EEEfSM_fSE_fSE_NSW_13MmaSimtPolicyINSB_ILi4ELi8EEENSD_19RowMajorInterleavedILi2EEENS6_ILi4ELi4ELi1EEEEELi1ELNS_16ComplexTransformE0ELS15_0EbEENSB_ILi4ELi0EEENSB_ILi0ELi0EEELi1EEENS_21NumericArrayConverterIffLi4ELNS_15FloatRoundStyleE2ENS8_6thread14UnaryTransform8IdentityEEES1F_bEENS_8epilogue11threadblock8EpilogueIS7_S16_Li1ENS1I_22PredicatedTileIteratorINS1I_26OutputTileOptimalThreadMapINS1I_15OutputTileShapeILi128ELi1ELi4ELi4ELi1EEENS1M_ILi1ELi4ELi2ELi1ELi8EEELi256ELi1ELi32EEEfLb0ESJ_Lb0EEENS1H_4warp20FragmentIteratorSimtISY_NS1_6thread3MmaINS6_ILi8ELi8ELi1EEEfSM_fSE_fSE_NS_4arch13OpMultiplyAddEbEESE_S14_EENS1R_16TileIteratorSimtISY_S1Y_fSE_S14_EENS1I_18SharedLoadIteratorINS1P_18CompactedThreadMapEfLi4EEENS1H_6thread17LinearCombinationIfLi1EffLNS25_9ScaleType4KindE0ELS1B_2EfEENSB_ILi0ELi17EEELi1ELi1EEENS4_30GemmIdentityThreadblockSwizzleILi1EEELb0EEEEEvNT_6ParamsE)
        /*0038*/ 	.word	0x00000076


	//----- nvinfo : EIATTR_FRAME_SIZE
	.align		4
.L_20:
        /*003c*/ 	.byte	0x04, 0x11
        /*003e*/ 	.short	(.L_22 - .L_21)
	.align		4
.L_21:
        /*0040*/ 	.word	index@(_ZN7cutlass6KernelINS_4gemm6kernel4GemmINS1_11threadblock12MmaPipelinedINS1_9GemmShapeILi128ELi128ELi8EEENS_9transform11threadblock22PredicatedTileIteratorINS_11MatrixShapeILi128ELi8EEEfNS_6layout8RowMajorELi1ENS8_30PitchLinearStripminedThreadMapINS_16PitchLinearShapeILi8ELi128EEELi256ELi1EEELi1ELb0ENSD_9NoPermuteEEENS9_19RegularTileIteratorISC_fNSD_11ColumnMajorELi1ENS8_33TransposePitchLinearThreadMapSimtISI_EELi4EEENSA_INSB_ILi8ELi128EEEfSE_Li0ENSF_INSG_ILi128ELi8EEELi256ELi1EEELi1ELb0ESJ_EENSL_ISQ_fSE_Li0ESS_Li4EEEfSE_NS4_9MmaPolicyINS1_4warp7MmaSimtINS6_ILi32ELi64ELi8EEEfSM_fSE_fSE_NSW_13MmaSimtPolicyINSB_ILi4ELi8EEENSD_19RowMajorInterleavedILi2EEENS6_ILi4ELi4ELi1EEEEELi1ELNS_16ComplexTransformE0ELS15_0EbEENSB_ILi4ELi0EEENSB_ILi0ELi0EEELi1EEENS_21NumericArrayConverterIffLi4ELNS_15FloatRoundStyleE2ENS8_6thread14UnaryTransform8IdentityEEES1F_bEENS_8epilogue11threadblock8EpilogueIS7_S16_Li1ENS1I_22PredicatedTileIteratorINS1I_26OutputTileOptimalThreadMapINS1I_15OutputTileShapeILi128ELi1ELi4ELi4ELi1EEENS1M_ILi1ELi4ELi2ELi1ELi8EEELi256ELi1ELi32EEEfLb0ESJ_Lb0EEENS1H_4warp20FragmentIteratorSimtISY_NS1_6thread3MmaINS6_ILi8ELi8ELi1EEEfSM_fSE_fSE_NS_4arch13OpMultiplyAddEbEESE_S14_EENS1R_16TileIteratorSimtISY_S1Y_fSE_S14_EENS1I_18SharedLoadIteratorINS1P_18CompactedThreadMapEfLi4EEENS1H_6thread17LinearCombinationIfLi1EffLNS25_9ScaleType4KindE0ELS1B_2EfEENSB_ILi0ELi17EEELi1ELi1EEENS4_30GemmIdentityThreadblockSwizzleILi1EEELb0EEEEEvNT_6ParamsE)
        /*0044*/ 	.word	0x00000000


	//----- nvinfo : EIATTR_MIN_STACK_SIZE
	.align		4
.L_22:
        /*0048*/ 	.byte	0x04, 0x12
        /*004a*/ 	.short	(.L_24 - .L_23)
	.align		4
.L_23:
        /*004c*/ 	.word	index@(_ZN7cutlass6KernelINS_4gemm6kernel4GemmINS1_11threadblock12MmaPipelinedINS1_9GemmShapeILi128ELi128ELi8EEENS_9transform11threadblock22PredicatedTileIteratorINS_11MatrixShapeILi128ELi8EEEfNS_6layout8RowMajorELi1ENS8_30PitchLinearStripminedThreadMapINS_16PitchLinearShapeILi8ELi128EEELi256ELi1EEELi1ELb0ENSD_9NoPermuteEEENS9_19RegularTileIteratorISC_fNSD_11ColumnMajorELi1ENS8_33TransposePitchLinearThreadMapSimtISI_EELi4EEENSA_INSB_ILi8ELi128EEEfSE_Li0ENSF_INSG_ILi128ELi8EEELi256ELi1EEELi1ELb0ESJ_EENSL_ISQ_fSE_Li0ESS_Li4EEEfSE_NS4_9MmaPolicyINS1_4warp7MmaSimtINS6_ILi32ELi64ELi8EEEfSM_fSE_fSE_NSW_13MmaSimtPolicyINSB_ILi4ELi8EEENSD_19RowMajorInterleavedILi2EEENS6_ILi4ELi4ELi1EEEEELi1ELNS_16ComplexTransformE0ELS15_0EbEENSB_ILi4ELi0EEENSB_ILi0ELi0EEELi1EEENS_21NumericArrayConverterIffLi4ELNS_15FloatRoundStyleE2ENS8_6thread14UnaryTransform8IdentityEEES1F_bEENS_8epilogue11threadblock8EpilogueIS7_S16_Li1ENS1I_22PredicatedTileIteratorINS1I_26OutputTileOptimalThreadMapINS1I_15OutputTileShapeILi128ELi1ELi4ELi4ELi1EEENS1M_ILi1ELi4ELi2ELi1ELi8EEELi256ELi1ELi32EEEfLb0ESJ_Lb0EEENS1H_4warp20FragmentIteratorSimtISY_NS1_6thread3MmaINS6_ILi8ELi8ELi1EEEfSM_fSE_fSE_NS_4arch13OpMultiplyAddEbEESE_S14_EENS1R_16TileIteratorSimtISY_S1Y_fSE_S14_EENS1I_18SharedLoadIteratorINS1P_18CompactedThreadMapEfLi4EEENS1H_6thread17LinearCombinationIfLi1EffLNS25_9ScaleType4KindE0ELS1B_2EfEENSB_ILi0ELi17EEELi1ELi1EEENS4_30GemmIdentityThreadblockSwizzleILi1EEELb0EEEEEvNT_6ParamsE)
        /*0050*/ 	.word	0x00000000


	//----- nvinfo : EIATTR_MIN_STACK_SIZE
	.align		4
.L_24:
        /*0054*/ 	.byte	0x04, 0x12
        /*0056*/ 	.short	(.L_26 - .L_25)
	.align		4
.L_25:
        /*0058*/ 	.word	index@(_Z20ReferenceGemm_kerneliiifPKfiS0_ifPfi)
        /*005c*/ 	.word	0x00000000


	//----- nvinfo : EIATTR_MIN_STACK_SIZE
	.align		4
.L_26:
        /*0060*/ 	.byte	0x04, 0x12
        /*0062*/ 	.short	(.L_28 - .L_27)
	.align		4
.L_27:
        /*0064*/ 	.word	index@(_Z23InitializeMatrix_kernelPfiii)
        /*0068*/ 	.word	0x00000000
.L_28:


//--------------------- .nv.compat                --------------------------
	.section	.nv.compat,"",@"SHT_CUDA_COMPAT_INFO"
	.align	4
        /*0000*/ 	.byte	0x02, 0x09, 0x01, 0x00, 0x02, 0x02, 0x01, 0x00, 0x02, 0x05, 0x05, 0x00, 0x03, 0x07, 0x01, 0x01
        /*0010*/ 	.byte	0x02, 0x03, 0x00, 0x00, 0x02, 0x06, 0x01, 0x00, 0x04, 0x0b, 0x08, 0x00, 0x09, 0x00, 0x00, 0x00
        /*0020*/ 	.byte	0x00, 0x00, 0x00, 0x00


//--------------------- .nv.info._ZN7cutlass6KernelINS_4gemm6kernel4GemmINS1_11threadblock12MmaPipelinedINS1_9GemmShapeILi128ELi128ELi8EEENS_9transform11threadblock22PredicatedTileIteratorINS_11MatrixShapeILi128ELi8EEEfNS_6layout8RowMajorELi1ENS8_30PitchLinearStripminedThreadMapINS_16PitchLinearShapeILi8ELi128EEELi256ELi1EEELi1ELb0ENSD_9NoPermuteEEENS9_19RegularTileIteratorISC_fNSD_11ColumnMajorELi1ENS8_33TransposePitchLinearThreadMapSimtISI_EELi4EEENSA_INSB_ILi8ELi128EEEfSE_Li0ENSF_INSG_ILi128ELi8EEELi256ELi1EEELi1ELb0ESJ_EENSL_ISQ_fSE_Li0ESS_Li4EEEfSE_NS4_9MmaPolicyINS1_4warp7MmaSimtINS6_ILi32ELi64ELi8EEEfSM_fSE_fSE_NSW_13MmaSimtPolicyINSB_ILi4ELi8EEENSD_19RowMajorInterleavedILi2EEENS6_ILi4ELi4ELi1EEEEELi1ELNS_16ComplexTransformE0ELS15_0EbEENSB_ILi4ELi0EEENSB_ILi0ELi0EEELi1EEENS_21NumericArrayConverterIffLi4ELNS_15FloatRoundStyleE2ENS8_6thread14UnaryTransform8IdentityEEES1F_bEENS_8epilogue11threadblock8EpilogueIS7_S16_Li1ENS1I_22PredicatedTileIteratorINS1I_26OutputTileOptimalThreadMapINS1I_15OutputTileShapeILi128ELi1ELi4ELi4ELi1EEENS1M_ILi1ELi4ELi2ELi1ELi8EEELi256ELi1ELi32EEEfLb0ESJ_Lb0EEENS1H_4warp20FragmentIteratorSimtISY_NS1_6thread3MmaINS6_ILi8ELi8ELi1EEEfSM_fSE_fSE_NS_4arch13OpMultiplyAddEbEESE_S14_EENS1R_16TileIteratorSimtISY_S1Y_fSE_S14_EENS1I_18SharedLoadIteratorINS1P_18CompactedThreadMapEfLi4EEENS1H_6thread17LinearCombinationIfLi1EffLNS25_9ScaleType4KindE0ELS1B_2EfEENSB_ILi0ELi17EEELi1ELi1EEENS4_30GemmIdentityThreadblockSwizzleILi1EEELb0EEEEEvNT_6ParamsE --------------------------
	.section	.nv.info._ZN7cutlass6KernelINS_4gemm6kernel4GemmINS1_11threadblock12MmaPipelinedINS1_9GemmShapeILi128ELi128ELi8EEENS_9transform11threadblock22PredicatedTileIteratorINS_11MatrixShapeILi128ELi8EEEfNS_6layout8RowMajorELi1ENS8_30PitchLinearStripminedThreadMapINS_16PitchLinearShapeILi8ELi128EEELi256ELi1EEELi1ELb0ENSD_9NoPermuteEEENS9_19RegularTileIteratorISC_fNSD_11ColumnMajorELi1ENS8_33TransposePitchLinearThreadMapSimtISI_EELi4EEENSA_INSB_ILi8ELi128EEEfSE_Li0ENSF_INSG_ILi128ELi8EEELi256ELi1EEELi1ELb0ESJ_EENSL_ISQ_fSE_Li0ESS_Li4EEEfSE_NS4_9MmaPolicyINS1_4warp7MmaSimtINS6_ILi32ELi64ELi8EEEfSM_fSE_fSE_NSW_13MmaSimtPolicyINSB_ILi4ELi8EEENSD_19RowMajorInterleavedILi2EEENS6_ILi4ELi4ELi1EEEEELi1ELNS_16ComplexTransformE0ELS15_0EbEENSB_ILi4ELi0EEENSB_ILi0ELi0EEELi1EEENS_21NumericArrayConverterIffLi4ELNS_15FloatRoundStyleE2ENS8_6thread14UnaryTransform8IdentityEEES1F_bEENS_8epilogue11threadblock8EpilogueIS7_S16_Li1ENS1I_22PredicatedTileIteratorINS1I_26OutputTileOptimalThreadMapINS1I_15OutputTileShapeILi128ELi1ELi4ELi4ELi1EEENS1M_ILi1ELi4ELi2ELi1ELi8EEELi256ELi1ELi32EEEfLb0ESJ_Lb0EEENS1H_4warp20FragmentIteratorSimtISY_NS1_6thread3MmaINS6_ILi8ELi8ELi1EEEfSM_fSE_fSE_NS_4arch13OpMultiplyAddEbEESE_S14_EENS1R_16TileIteratorSimtISY_S1Y_fSE_S14_EENS1I_18SharedLoadIteratorINS1P_18CompactedThreadMapEfLi4EEENS1H_6thread17LinearCombinationIfLi1EffLNS25_9ScaleType4KindE0ELS1B_2EfEENSB_ILi0ELi17EEELi1ELi1EEENS4_30GemmIdentityThreadblockSwizzleILi1EEELb0EEEEEvNT_6ParamsE,"",@"SHT_CUDA_INFO"
	.sectionflags	@""
	.align	4


	//----- nvinfo : EIATTR_CUDA_API_VERSION
	.align		4
        /*0000*/ 	.byte	0x04, 0x37
        /*0002*/ 	.short	(.L_30 - .L_29)
.L_29:
        /*0004*/ 	.word	0x00000082


	//----- nvinfo : EIATTR_KPARAM_INFO
	.align		4
.L_30:
        /*0008*/ 	.byte	0x04, 0x17
        /*000a*/ 	.short	(.L_32 - .L_31)
.L_31:
        /*000c*/ 	.word	0x00000000
        /*0010*/ 	.short	0x0000
        /*0012*/ 	.short	0x0000
        /*0014*/ 	.byte	0x00, 0xf0, 0xc1, 0x05


	//----- nvinfo : EIATTR_SPARSE_MMA_MASK
	.align		4
.L_32:
        /*0018*/ 	.byte	0x03, 0x50
        /*001a*/ 	.short	0x0000


	//----- nvinfo : EIATTR_MAXREG_COUNT
	.align		4
        /*001c*/ 	.byte	0x03, 0x1b
        /*001e*/ 	.short	0x00ff


	//----- nvinfo : EIATTR_NUM_BARRIERS
	.align		4
        /*0020*/ 	.byte	0x02, 0x4c
        /*0022*/ 	.byte	0x01
	.zero		1


	//----- nvinfo : EIATTR_MERCURY_ISA_VERSION
	.align		4
        /*0024*/ 	.byte	0x03, 0x5f
        /*0026*/ 	.short	0x0101


	//----- nvinfo : EIATTR_COOP_GROUP_MASK_REGIDS
	.align		4
        /*0028*/ 	.byte	0x04, 0x29
        /*002a*/ 	.short	(.L_34 - .L_33)


	//   ....[0]....
.L_33:
        /*002c*/ 	.word	0xffffffff


	//----- nvinfo : EIATTR_COOP_GROUP_INSTR_OFFSETS
	.align		4
.L_34:
        /*0030*/ 	.byte	0x04, 0x28
        /*0032*/ 	.short	(.L_36 - .L_35)


	//   ....[0]....
.L_35:
        /*0034*/ 	.word	0x000006e0


	//----- nvinfo : EIATTR_VRC_CTA_INIT_COUNT
	.align		4
.L_36:
        /*0038*/ 	.byte	0x02, 0x4a
	.zero		1
	.zero		1


	//----- nvinfo : EIATTR_EXIT_INSTR_OFFSETS
	.align		4
        /*003c*/ 	.byte	0x04, 0x1c
        /*003e*/ 	.short	(.L_38 - .L_37)


	//   ....[0]....
.L_37:
        /*0040*/ 	.word	0x000000f0


	//   ....[1]....
        /*0044*/ 	.word	0x000065a0


	//   ....[2]....
        /*0048*/ 	.word	0x000065c0


	//   ....[3]....
        /*004c*/ 	.word	0x00007dd0


	//   ....[4]....
        /*0050*/ 	.word	0x00007df0


	//----- nvinfo : EIATTR_CBANK_PARAM_SIZE
	.align		4
.L_38:
        /*0054*/ 	.byte	0x03, 0x19
        /*0056*/ 	.short	0x0170


	//----- nvinfo : EIATTR_PARAM_CBANK
	.align		4
        /*0058*/ 	.byte	0x04, 0x0a
        /*005a*/ 	.short	(.L_40 - .L_39)
	.align		4
.L_39:
        /*005c*/ 	.word	index@(.nv.constant0._ZN7cutlass6KernelINS_4gemm6kernel4GemmINS1_11threadblock12MmaPipelinedINS1_9GemmShapeILi128ELi128ELi8EEENS_9transform11threadblock22PredicatedTileIteratorINS_11MatrixShapeILi128ELi8EEEfNS_6layout8RowMajorELi1ENS8_30PitchLinearStripminedThreadMapINS_16PitchLinearShapeILi8ELi128EEELi256ELi1EEELi1ELb0ENSD_9NoPermuteEEENS9_19RegularTileIteratorISC_fNSD_11ColumnMajorELi1ENS8_33TransposePitchLinearThreadMapSimtISI_EELi4EEENSA_INSB_ILi8ELi128EEEfSE_Li0ENSF_INSG_ILi128ELi8EEELi256ELi1EEELi1ELb0ESJ_EENSL_ISQ_fSE_Li0ESS_Li4EEEfSE_NS4_9MmaPolicyINS1_4warp7MmaSimtINS6_ILi32ELi64ELi8EEEfSM_fSE_fSE_NSW_13MmaSimtPolicyINSB_ILi4ELi8EEENSD_19RowMajorInterleavedILi2EEENS6_ILi4ELi4ELi1EEEEELi1ELNS_16ComplexTransformE0ELS15_0EbEENSB_ILi4ELi0EEENSB_ILi0ELi0EEELi1EEENS_21NumericArrayConverterIffLi4ELNS_15FloatRoundStyleE2ENS8_6thread14UnaryTransform8IdentityEEES1F_bEENS_8epilogue11threadblock8EpilogueIS7_S16_Li1ENS1I_22PredicatedTileIteratorINS1I_26OutputTileOptimalThreadMapINS1I_15OutputTileShapeILi128ELi1ELi4ELi4ELi1EEENS1M_ILi1ELi4ELi2ELi1ELi8EEELi256ELi1ELi32EEEfLb0ESJ_Lb0EEENS1H_4warp20FragmentIteratorSimtISY_NS1_6thread3MmaINS6_ILi8ELi8ELi1EEEfSM_fSE_fSE_NS_4arch13OpMultiplyAddEbEESE_S14_EENS1R_16TileIteratorSimtISY_S1Y_fSE_S14_EENS1I_18SharedLoadIteratorINS1P_18CompactedThreadMapEfLi4EEENS1H_6thread17LinearCombinationIfLi1EffLNS25_9ScaleType4KindE0ELS1B_2EfEENSB_ILi0ELi17EEELi1ELi1EEENS4_30GemmIdentityThreadblockSwizzleILi1EEELb0EEEEEvNT_6ParamsE)
        /*0060*/ 	.short	0x0380
        /*0062*/ 	.short	0x0170


	//----- nvinfo : EIATTR_SW_WAR
	.align		4
.L_40:
        /*0064*/ 	.byte	0x04, 0x36
        /*0066*/ 	.short	(.L_42 - .L_41)
.L_41:
        /*0068*/ 	.word	0x00000008
.L_42:


//--------------------- .nv.info._Z20ReferenceGemm_kerneliiifPKfiS0_ifPfi --------------------------
	.section	.nv.info._Z20ReferenceGemm_kerneliiifPKfiS0_ifPfi,"",@"SHT_CUDA_INFO"
	.sectionflags	@""
	.align	4


	//----- nvinfo : EIATTR_CUDA_API_VERSION
	.align		4
        /*0000*/ 	.byte	0x04, 0x37
        /*0002*/ 	.short	(.L_44 - .L_43)
.L_43:
        /*0004*/ 	.word	0x00000082


	//----- nvinfo : EIATTR_KPARAM_INFO
	.align		4
.L_44:
        /*0008*/ 	.byte	0x04, 0x17
        /*000a*/ 	.short	(.L_46 - .L_45)
.L_45:
        /*000c*/ 	.word	0x00000000
        /*0010*/ 	.short	0x000a
        /*0012*/ 	.short	0x0038
        /*0014*/ 	.byte	0x00, 0xf0, 0x11, 0x00


	//----- nvinfo : EIATTR_KPARAM_INFO
	.align		4
.L_46:
        /*0018*/ 	.byte	0x04, 0x17
        /*001a*/ 	.short	(.L_48 - .L_47)
.L_47:
        /*001c*/ 	.word	0x00000000
        /*0020*/ 	.short	0x0009
        /*0022*/ 	.short	0x0030
        /*0024*/ 	.byte	0x00, 0xf5, 0x21, 0x00


	//----- nvinfo : EIATTR_KPARAM_INFO
	.align		4
.L_48:
        /*0028*/ 	.byte	0x04, 0x17
        /*002a*/ 	.short	(.L_50 - .L_49)
.L_49:
        /*002c*/ 	.word	0x00000000
        /*0030*/ 	.short	0x0008
        /*0032*/ 	.short	0x002c
        /*0034*/ 	.byte	0x00, 0xf0, 0x11, 0x00


	//----- nvinfo : EIATTR_KPARAM_INFO
	.align		4
.L_50:
        /*0038*/ 	.byte	0x04, 0x17
        /*003a*/ 	.short	(.L_52 - .L_51)
.L_51:
        /*003c*/ 	.word	0x00000000
        /*0040*/ 	.short	0x0007
        /*0042*/ 	.short	0x0028
        /*0044*/ 	.byte	0x00, 0xf0, 0x11, 0x00


	//----- nvinfo : EIATTR_KPARAM_INFO
	.align		4
.L_52:
        /*0048*/ 	.byte	0x04, 0x17
        /*004a*/ 	.short	(.L_54 - .L_53)
.L_53:
        /*004c*/ 	.word	0x00000000
        /*0050*/ 	.short	0x0006
        /*0052*/ 	.short	0x0020
        /*0054*/ 	.byte	0x00, 0xf5, 0x21, 0x00


	//----- nvinfo : EIATTR_KPARAM_INFO
	.align		4
.L_54:
        /*0058*/ 	.byte	0x04, 0x17
        /*005a*/ 	.short	(.L_56 - .L_55)
.L_55:
        /*005c*/ 	.word	0x00000000
        /*0060*/ 	.short	0x0005
        /*0062*/ 	.short	0x0018
        /*0064*/ 	.byte	0x00, 0xf0, 0x11, 0x00


	//----- nvinfo : EIATTR_KPARAM_INFO
	.align		4
.L_56:
        /*0068*/ 	.byte	0x04, 0x17
        /*006a*/ 	.short	(.L_58 - .L_57)
.L_57:
        /*006c*/ 	.word	0x00000000
        /*0070*/ 	.short	0x0004
        /*0072*/ 	.short	0x0010
        /*0074*/ 	.byte	0x00, 0xf5, 0x21, 0x00


	//----- nvinfo : EIATTR_KPARAM_INFO
	.align		4
.L_58:
        /*0078*/ 	.byte	0x04, 0x17
        /*007a*/ 	.short	(.L_60 - .L_59)
.L_59:
        /*007c*/ 	.word	0x00000000
        /*0080*/ 	.short	0x0003
        /*0082*/ 	.short	0x000c
        /*0084*/ 	.byte	0x00, 0xf0, 0x11, 0x00


	//----- nvinfo : EIATTR_KPARAM_INFO
	.align		4
.L_60:
        /*0088*/ 	.byte	0x04, 0x17
        /*008a*/ 	.short	(.L_62 - .L_61)
.L_61:
        /*008c*/ 	.word	0x00000000
        /*0090*/ 	.short	0x0002
        /*0092*/ 	.short	0x0008
        /*0094*/ 	.byte	0x00, 0xf0, 0x11, 0x00


	//----- nvinfo : EIATTR_KPARAM_INFO
	.align		4
.L_62:
        /*0098*/ 	.byte	0x04, 0x17
        /*009a*/ 	.short	(.L_64 - .L_63)
.L_63:
        /*009c*/ 	.word	0x00000000
        /*00a0*/ 	.short	0x0001
        /*00a2*/ 	.short	0x0004
        /*00a4*/ 	.byte	0x00, 0xf0, 0x11, 0x00


	//----- nvinfo : EIATTR_KPARAM_INFO
	.align		4
.L_64:
        /*00a8*/ 	.byte	0x04, 0x17
        /*00aa*/ 	.short	(.L_66 - .L_65)
.L_65:
        /*00ac*/ 	.word	0x00000000
        /*00b0*/ 	.short	0x0000
        /*00b2*/ 	.short	0x0000
        /*00b4*/ 	.byte	0x00, 0xf0, 0x11, 0x00


	//----- nvinfo : EIATTR_SPARSE_MMA_MASK
	.align		4
.L_66:
        /*00b8*/ 	.byte	0x03, 0x50
        /*00ba*/ 	.short	0x0000


	//----- nvinfo : EIATTR_MAXREG_COUNT
	.align		4
        /*00bc*/ 	.byte	0x03, 0x1b
        /*00be*/ 	.short	0x00ff


	//----- nvinfo : EIATTR_MERCURY_ISA_VERSION
	.align		4
        /*00c0*/ 	.byte	0x03, 0x5f
        /*00c2*/ 	.short	0x0101


	//----- nvinfo : EIATTR_VRC_CTA_INIT_COUNT
	.align		4
        /*00c4*/ 	.byte	0x02, 0x4a
	.zero		1
	.zero		1


	//----- nvinfo : EIATTR_EXIT_INSTR_OFFSETS
	.align		4
        /*00c8*/ 	.byte	0x04, 0x1c
        /*00ca*/ 	.short	(.L_68 - .L_67)


	//   ....[0]....
.L_67:
        /*00cc*/ 	.word	0x000000c0


	//   ....[1]....
        /*00d0*/ 	.word	0x000008b0


	//----- nvinfo : EIATTR_CBANK_PARAM_SIZE
	.align		4
.L_68:
        /*00d4*/ 	.byte	0x03, 0x19
        /*00d6*/ 	.short	0x003c


	//----- nvinfo : EIATTR_PARAM_CBANK
	.align		4
        /*00d8*/ 	.byte	0x04, 0x0a
        /*00da*/ 	.short	(.L_70 - .L_69)
	.align		4
.L_69:
        /*00dc*/ 	.word	index@(.nv.constant0._Z20ReferenceGemm_kerneliiifPKfiS0_ifPfi)
        /*00e0*/ 	.short	0x0380
        /*00e2*/ 	.short	0x003c


	//----- nvinfo : EIATTR_SW_WAR
	.align		4
.L_70:
        /*00e4*/ 	.byte	0x04, 0x36
        /*00e6*/ 	.short	(.L_72 - .L_71)
.L_71:
        /*00e8*/ 	.word	0x00000008
.L_72:


//--------------------- .nv.info._Z23InitializeMatrix_kernelPfiii --------------------------
	.section	.nv.info._Z23InitializeMatrix_kernelPfiii,"",@"SHT_CUDA_INFO"
	.sectionflags	@""
	.align	4


	//----- nvinfo : EIATTR_CUDA_API_VERSION
	.align		4
        /*0000*/ 	.byte	0x04, 0x37
        /*0002*/ 	.short	(.L_74 - .L_73)
.L_73:
        /*0004*/ 	.word	0x00000082


	//----- nvinfo : EIATTR_KPARAM_INFO
	.align		4
.L_74:
        /*0008*/ 	.byte	0x04, 0x17
        /*000a*/ 	.short	(.L_76 - .L_75)
.L_75:
        /*000c*/ 	.word	0x00000000
        /*0010*/ 	.short	0x0003
        /*0012*/ 	.short	0x0010
        /*0014*/ 	.byte	0x00, 0xf0, 0x11, 0x00


	//----- nvinfo : EIATTR_KPARAM_INFO
	.align		4
.L_76:
        /*0018*/ 	.byte	0x04, 0x17
        /*001a*/ 	.short	(.L_78 - .L_77)
.L_77:
        /*001c*/ 	.word	0x00000000
        /*0020*/ 	.short	0x0002
        /*0022*/ 	.short	0x000c
        /*0024*/ 	.byte	0x00, 0xf0, 0x11, 0x00


	//----- nvinfo : EIATTR_KPARAM_INFO
	.align		4
.L_78:
        /*0028*/ 	.byte	0x04, 0x17
        /*002a*/ 	.short	(.L_80 - .L_79)
.L_79:
        /*002c*/ 	.word	0x00000000
        /*0030*/ 	.short	0x0001
        /*0032*/ 	.short	0x0008
        /*0034*/ 	.byte	0x00, 0xf0, 0x11, 0x00


	//----- nvinfo : EIATTR_KPARAM_INFO
	.align		4
.L_80:
        /*0038*/ 	.byte	0x04, 0x17
        /*003a*/ 	.short	(.L_82 - .L_81)
.L_81:
        /*003c*/ 	.word	0x00000000
        /*0040*/ 	.short	0x0000
        /*0042*/ 	.short	0x0000
        /*0044*/ 	.byte	0x00, 0xf5, 0x21, 0x00


	//----- nvinfo : EIATTR_SPARSE_MMA_MASK
	.align		4
.L_82:
        /*0048*/ 	.byte	0x03, 0x50
        /*004a*/ 	.short	0x0000


	//----- nvinfo : EIATTR_MAXREG_COUNT
	.align		4
        /*004c*/ 	.byte	0x03, 0x1b
        /*004e*/ 	.short	0x00ff


	//----- nvinfo : EIATTR_MERCURY_ISA_VERSION
	.align		4
        /*0050*/ 	.byte	0x03, 0x5f
        /*0052*/ 	.short	0x0101


	//----- nvinfo : EIATTR_VRC_CTA_INIT_COUNT
	.align		4
        /*0054*/ 	.byte	0x02, 0x4a
	.zero		1
	.zero		1


	//----- nvinfo : EIATTR_EXIT_INSTR_OFFSETS
	.align		4
        /*0058*/ 	.byte	0x04, 0x1c
        /*005a*/ 	.short	(.L_84 - .L_83)


	//   ....[0]....
.L_83:
        /*005c*/ 	.word	0x000000c0


	//   ....[1]....
        /*0060*/ 	.word	0x000001a0


	//----- nvinfo : EIATTR_CBANK_PARAM_SIZE
	.align		4
.L_84:
        /*0064*/ 	.byte	0x03, 0x19
        /*0066*/ 	.short	0x0014


	//----- nvinfo : EIATTR_PARAM_CBANK
	.align		4
        /*0068*/ 	.byte	0x04, 0x0a
        /*006a*/ 	.short	(.L_86 - .L_85)
	.align		4
.L_85:
        /*006c*/ 	.word	index@(.nv.constant0._Z23InitializeMatrix_kernelPfiii)
        /*0070*/ 	.short	0x0380
        /*0072*/ 	.short	0x0014


	//----- nvinfo : EIATTR_SW_WAR
	.align		4
.L_86:
        /*0074*/ 	.byte	0x04, 0x36
        /*0076*/ 	.short	(.L_88 - .L_87)
.L_87:
        /*0078*/ 	.word	0x00000008
.L_88:


//--------------------- .nv.callgraph             --------------------------
	.section	.nv.callgraph,"",@"SHT_CUDA_CALLGRAPH"
	.align	4
	.sectionentsize	8
	.align		4
        /*0000*/ 	.word	0x00000000
	.align		4
        /*0004*/ 	.word	0xffffffff
	.align		4
        /*0008*/ 	.word	0x00000000
	.align		4
        /*000c*/ 	.word	0xfffffffe
	.align		4
        /*0010*/ 	.word	0x00000000
	.align		4
        /*0014*/ 	.word	0xfffffffd
	.align		4
        /*0018*/ 	.word	0x00000000
	.align		4
        /*001c*/ 	.word	0xfffffffc


//--------------------- .nv.constant4             --------------------------
	.section	.nv.constant4,"a",@progbits
	.align	8
	.align		8
.nv.constant4:
        /*0000*/ 	.dword	_ZN34_INTERNAL_d09dd2fd_4_k_cu_68c824614cuda3std3__45__cpo5beginE
	.align		8
        /*0008*/ 	.dword	_ZN34_INTERNAL_d09dd2fd_4_k_cu_68c824614cuda3std3__45__cpo3endE
	.align		8
        /*0010*/ 	.dword	_ZN34_INTERNAL_d09dd2fd_4_k_cu_68c824614cuda3std3__45__cpo6cbeginE
	.align		8
        /*0018*/ 	.dword	_ZN34_INTERNAL_d09dd2fd_4_k_cu_68c824614cuda3std3__45__cpo4cendE
	.align		8
        /*0020*/ 	.dword	_ZN34_INTERNAL_d09dd2fd_4_k_cu_68c824614cuda3std3__436_GLOBAL__N__d09dd2fd_4_k_cu_68c824616ignoreE
	.align		8
        /*0028*/ 	.dword	_ZN34_INTERNAL_d09dd2fd_4_k_cu_68c824614cuda3std3__419piecewise_constructE
	.align		8
        /*0030*/ 	.dword	_ZN34_INTERNAL_d09dd2fd_4_k_cu_68c824614cuda3std3__48in_placeE
	.align		8
        /*0038*/ 	.dword	_ZN34_INTERNAL_d09dd2fd_4_k_cu_68c824614cuda3std6ranges3__45__cpo4swapE
	.align		8
        /*0040*/ 	.dword	_ZN34_INTERNAL_d09dd2fd_4_k_cu_68c824614cuda3std6ranges3__45__cpo9iter_moveE
	.align		8
        /*0048*/ 	.dword	_ZN34_INTERNAL_d09dd2fd_4_k_cu_68c824614cute7productE
	.align		8
        /*0050*/ 	.dword	_ZN34_INTERNAL_d09dd2fd_4_k_cu_68c824614cute1_E


//--------------------- .text._ZN7cutlass6KernelINS_4gemm6kernel4GemmINS1_11threadblock12MmaPipelinedINS1_9GemmShapeILi128ELi128ELi8EEENS_9transform11threadblock22PredicatedTileIteratorINS_11MatrixShapeILi128ELi8EEEfNS_6layout8RowMajorELi1ENS8_30PitchLinearStripminedThreadMapINS_16PitchLinearShapeILi8ELi128EEELi256ELi1EEELi1ELb0ENSD_9NoPermuteEEENS9_19RegularTileIteratorISC_fNSD_11ColumnMajorELi1ENS8_33TransposePitchLinearThreadMapSimtISI_EELi4EEENSA_INSB_ILi8ELi128EEEfSE_Li0ENSF_INSG_ILi128ELi8EEELi256ELi1EEELi1ELb0ESJ_EENSL_ISQ_fSE_Li0ESS_Li4EEEfSE_NS4_9MmaPolicyINS1_4warp7MmaSimtINS6_ILi32ELi64ELi8EEEfSM_fSE_fSE_NSW_13MmaSimtPolicyINSB_ILi4ELi8EEENSD_19RowMajorInterleavedILi2EEENS6_ILi4ELi4ELi1EEEEELi1ELNS_16ComplexTransformE0ELS15_0EbEENSB_ILi4ELi0EEENSB_ILi0ELi0EEELi1EEENS_21NumericArrayConverterIffLi4ELNS_15FloatRoundStyleE2ENS8_6thread14UnaryTransform8IdentityEEES1F_bEENS_8epilogue11threadblock8EpilogueIS7_S16_Li1ENS1I_22PredicatedTileIteratorINS1I_26OutputTileOptimalThreadMapINS1I_15OutputTileShapeILi128ELi1ELi4ELi4ELi1EEENS1M_ILi1ELi4ELi2ELi1ELi8EEELi256ELi1ELi32EEEfLb0ESJ_Lb0EEENS1H_4warp20FragmentIteratorSimtISY_NS1_6thread3MmaINS6_ILi8ELi8ELi1EEEfSM_fSE_fSE_NS_4arch13OpMultiplyAddEbEESE_S14_EENS1R_16TileIteratorSimtISY_S1Y_fSE_S14_EENS1I_18SharedLoadIteratorINS1P_18CompactedThreadMapEfLi4EEENS1H_6thread17LinearCombinationIfLi1EffLNS25_9ScaleType4KindE0ELS1B_2EfEENSB_ILi0ELi17EEELi1ELi1EEENS4_30GemmIdentityThreadblockSwizzleILi1EEELb0EEEEEvNT_6ParamsE --------------------------
	.section	.text._ZN7cutlass6KernelINS_4gemm6kernel4GemmINS1_11threadblock12MmaPipelinedINS1_9GemmShapeILi128ELi128ELi8EEENS_9transform11threadblock22PredicatedTileIteratorINS_11MatrixShapeILi128ELi8EEEfNS_6layout8RowMajorELi1ENS8_30PitchLinearStripminedThreadMapINS_16PitchLinearShapeILi8ELi128EEELi256ELi1EEELi1ELb0ENSD_9NoPermuteEEENS9_19RegularTileIteratorISC_fNSD_11ColumnMajorELi1ENS8_33TransposePitchLinearThreadMapSimtISI_EELi4EEENSA_INSB_ILi8ELi128EEEfSE_Li0ENSF_INSG_ILi128ELi8EEELi256ELi1EEELi1ELb0ESJ_EENSL_ISQ_fSE_Li0ESS_Li4EEEfSE_NS4_9MmaPolicyINS1_4warp7MmaSimtINS6_ILi32ELi64ELi8EEEfSM_fSE_fSE_NSW_13MmaSimtPolicyINSB_ILi4ELi8EEENSD_19RowMajorInterleavedILi2EEENS6_ILi4ELi4ELi1EEEEELi1ELNS_16ComplexTransformE0ELS15_0EbEENSB_ILi4ELi0EEENSB_ILi0ELi0EEELi1EEENS_21NumericArrayConverterIffLi4ELNS_15FloatRoundStyleE2ENS8_6thread14UnaryTransform8IdentityEEES1F_bEENS_8epilogue11threadblock8EpilogueIS7_S16_Li1ENS1I_22PredicatedTileIteratorINS1I_26OutputTileOptimalThreadMapINS1I_15OutputTileShapeILi128ELi1ELi4ELi4ELi1EEENS1M_ILi1ELi4ELi2ELi1ELi8EEELi256ELi1ELi32EEEfLb0ESJ_Lb0EEENS1H_4warp20FragmentIteratorSimtISY_NS1_6thread3MmaINS6_ILi8ELi8ELi1EEEfSM_fSE_fSE_NS_4arch13OpMultiplyAddEbEESE_S14_EENS1R_16TileIteratorSimtISY_S1Y_fSE_S14_EENS1I_18SharedLoadIteratorINS1P_18CompactedThreadMapEfLi4EEENS1H_6thread17LinearCombinationIfLi1EffLNS25_9ScaleType4KindE0ELS1B_2EfEENSB_ILi0ELi17EEELi1ELi1EEENS4_30GemmIdentityThreadblockSwizzleILi1EEELb0EEEEEvNT_6ParamsE,"ax",@progbits
	.align	128
.text._ZN7cutlass6KernelINS_4gemm6kernel4GemmINS1_11threadblock12MmaPipelinedINS1_9GemmShapeILi128ELi128ELi8EEENS_9transform11threadblock22PredicatedTileIteratorINS_11MatrixShapeILi128ELi8EEEfNS_6layout8RowMajorELi1ENS8_30PitchLinearStripminedThreadMapINS_16PitchLinearShapeILi8ELi128EEELi256ELi1EEELi1ELb0ENSD_9NoPermuteEEENS9_19RegularTileIteratorISC_fNSD_11ColumnMajorELi1ENS8_33TransposePitchLinearThreadMapSimtISI_EELi4EEENSA_INSB_ILi8ELi128EEEfSE_Li0ENSF_INSG_ILi128ELi8EEELi256ELi1EEELi1ELb0ESJ_EENSL_ISQ_fSE_Li0ESS_Li4EEEfSE_NS4_9MmaPolicyINS1_4warp7MmaSimtINS6_ILi32ELi64ELi8EEEfSM_fSE_fSE_NSW_13MmaSimtPolicyINSB_ILi4ELi8EEENSD_19RowMajorInterleavedILi2EEENS6_ILi4ELi4ELi1EEEEELi1ELNS_16ComplexTransformE0ELS15_0EbEENSB_ILi4ELi0EEENSB_ILi0ELi0EEELi1EEENS_21NumericArrayConverterIffLi4ELNS_15FloatRoundStyleE2ENS8_6thread14UnaryTransform8IdentityEEES1F_bEENS_8epilogue11threadblock8EpilogueIS7_S16_Li1ENS1I_22PredicatedTileIteratorINS1I_26OutputTileOptimalThreadMapINS1I_15OutputTileShapeILi128ELi1ELi4ELi4ELi1EEENS1M_ILi1ELi4ELi2ELi1ELi8EEELi256ELi1ELi32EEEfLb0ESJ_Lb0EEENS1H_4warp20FragmentIteratorSimtISY_NS1_6thread3MmaINS6_ILi8ELi8ELi1EEEfSM_fSE_fSE_NS_4arch13OpMultiplyAddEbEESE_S14_EENS1R_16TileIteratorSimtISY_S1Y_fSE_S14_EENS1I_18SharedLoadIteratorINS1P_18CompactedThreadMapEfLi4EEENS1H_6thread17LinearCombinationIfLi1EffLNS25_9ScaleType4KindE0ELS1B_2EfEENSB_ILi0ELi17EEELi1ELi1EEENS4_30GemmIdentityThreadblockSwizzleILi1EEELb0EEEEEvNT_6ParamsE:
        .type           _ZN7cutlass6KernelINS_4gemm6kernel4GemmINS1_11threadblock12MmaPipelinedINS1_9GemmShapeILi128ELi128ELi8EEENS_9transform11threadblock22PredicatedTileIteratorINS_11MatrixShapeILi128ELi8EEEfNS_6layout8RowMajorELi1ENS8_30PitchLinearStripminedThreadMapINS_16PitchLinearShapeILi8ELi128EEELi256ELi1EEELi1ELb0ENSD_9NoPermuteEEENS9_19RegularTileIteratorISC_fNSD_11ColumnMajorELi1ENS8_33TransposePitchLinearThreadMapSimtISI_EELi4EEENSA_INSB_ILi8ELi128EEEfSE_Li0ENSF_INSG_ILi128ELi8EEELi256ELi1EEELi1ELb0ESJ_EENSL_ISQ_fSE_Li0ESS_Li4EEEfSE_NS4_9MmaPolicyINS1_4warp7MmaSimtINS6_ILi32ELi64ELi8EEEfSM_fSE_fSE_NSW_13MmaSimtPolicyINSB_ILi4ELi8EEENSD_19RowMajorInterleavedILi2EEENS6_ILi4ELi4ELi1EEEEELi1ELNS_16ComplexTransformE0ELS15_0EbEENSB_ILi4ELi0EEENSB_ILi0ELi0EEELi1EEENS_21NumericArrayConverterIffLi4ELNS_15FloatRoundStyleE2ENS8_6thread14UnaryTransform8IdentityEEES1F_bEENS_8epilogue11threadblock8EpilogueIS7_S16_Li1ENS1I_22PredicatedTileIteratorINS1I_26OutputTileOptimalThreadMapINS1I_15OutputTileShapeILi128ELi1ELi4ELi4ELi1EEENS1M_ILi1ELi4ELi2ELi1ELi8EEELi256ELi1ELi32EEEfLb0ESJ_Lb0EEENS1H_4warp20FragmentIteratorSimtISY_NS1_6thread3MmaINS6_ILi8ELi8ELi1EEEfSM_fSE_fSE_NS_4arch13OpMultiplyAddEbEESE_S14_EENS1R_16TileIteratorSimtISY_S1Y_fSE_S14_EENS1I_18SharedLoadIteratorINS1P_18CompactedThreadMapEfLi4EEENS1H_6thread17LinearCombinationIfLi1EffLNS25_9ScaleType4KindE0ELS1B_2EfEENSB_ILi0ELi17EEELi1ELi1EEENS4_30GemmIdentityThreadblockSwizzleILi1EEELb0EEEEEvNT_6ParamsE,@function
        .size           _ZN7cutlass6KernelINS_4gemm6kernel4GemmINS1_11threadblock12MmaPipelinedINS1_9GemmShapeILi128ELi128ELi8EEENS_9transform11threadblock22PredicatedTileIteratorINS_11MatrixShapeILi128ELi8EEEfNS_6layout8RowMajorELi1ENS8_30PitchLinearStripminedThreadMapINS_16PitchLinearShapeILi8ELi128EEELi256ELi1EEELi1ELb0ENSD_9NoPermuteEEENS9_19RegularTileIteratorISC_fNSD_11ColumnMajorELi1ENS8_33TransposePitchLinearThreadMapSimtISI_EELi4EEENSA_INSB_ILi8ELi128EEEfSE_Li0ENSF_INSG_ILi128ELi8EEELi256ELi1EEELi1ELb0ESJ_EENSL_ISQ_fSE_Li0ESS_Li4EEEfSE_NS4_9MmaPolicyINS1_4warp7MmaSimtINS6_ILi32ELi64ELi8EEEfSM_fSE_fSE_NSW_13MmaSimtPolicyINSB_ILi4ELi8EEENSD_19RowMajorInterleavedILi2EEENS6_ILi4ELi4ELi1EEEEELi1ELNS_16ComplexTransformE0ELS15_0EbEENSB_ILi4ELi0EEENSB_ILi0ELi0EEELi1EEENS_21NumericArrayConverterIffLi4ELNS_15FloatRoundStyleE2ENS8_6thread14UnaryTransform8IdentityEEES1F_bEENS_8epilogue11threadblock8EpilogueIS7_S16_Li1ENS1I_22PredicatedTileIteratorINS1I_26OutputTileOptimalThreadMapINS1I_15OutputTileShapeILi128ELi1ELi4ELi4ELi1EEENS1M_ILi1ELi4ELi2ELi1ELi8EEELi256ELi1ELi32EEEfLb0ESJ_Lb0EEENS1H_4warp20FragmentIteratorSimtISY_NS1_6thread3MmaINS6_ILi8ELi8ELi1EEEfSM_fSE_fSE_NS_4arch13OpMultiplyAddEbEESE_S14_EENS1R_16TileIteratorSimtISY_S1Y_fSE_S14_EENS1I_18SharedLoadIteratorINS1P_18CompactedThreadMapEfLi4EEENS1H_6thread17LinearCombinationIfLi1EffLNS25_9ScaleType4KindE0ELS1B_2EfEENSB_ILi0ELi17EEELi1ELi1EEENS4_30GemmIdentityThreadblockSwizzleILi1EEELb0EEEEEvNT_6ParamsE,(.L_x_16 - _ZN7cutlass6KernelINS_4gemm6kernel4GemmINS1_11threadblock12MmaPipelinedINS1_9GemmShapeILi128ELi128ELi8EEENS_9transform11threadblock22PredicatedTileIteratorINS_11MatrixShapeILi128ELi8EEEfNS_6layout8RowMajorELi1ENS8_30PitchLinearStripminedThreadMapINS_16PitchLinearShapeILi8ELi128EEELi256ELi1EEELi1ELb0ENSD_9NoPermuteEEENS9_19RegularTileIteratorISC_fNSD_11ColumnMajorELi1ENS8_33TransposePitchLinearThreadMapSimtISI_EELi4EEENSA_INSB_ILi8ELi128EEEfSE_Li0ENSF_INSG_ILi128ELi8EEELi256ELi1EEELi1ELb0ESJ_EENSL_ISQ_fSE_Li0ESS_Li4EEEfSE_NS4_9MmaPolicyINS1_4warp7MmaSimtINS6_ILi32ELi64ELi8EEEfSM_fSE_fSE_NSW_13MmaSimtPolicyINSB_ILi4ELi8EEENSD_19RowMajorInterleavedILi2EEENS6_ILi4ELi4ELi1EEEEELi1ELNS_16ComplexTransformE0ELS15_0EbEENSB_ILi4ELi0EEENSB_ILi0ELi0EEELi1EEENS_21NumericArrayConverterIffLi4ELNS_15FloatRoundStyleE2ENS8_6thread14UnaryTransform8IdentityEEES1F_bEENS_8epilogue11threadblock8EpilogueIS7_S16_Li1ENS1I_22PredicatedTileIteratorINS1I_26OutputTileOptimalThreadMapINS1I_15OutputTileShapeILi128ELi1ELi4ELi4ELi1EEENS1M_ILi1ELi4ELi2ELi1ELi8EEELi256ELi1ELi32EEEfLb0ESJ_Lb0EEENS1H_4warp20FragmentIteratorSimtISY_NS1_6thread3MmaINS6_ILi8ELi8ELi1EEEfSM_fSE_fSE_NS_4arch13OpMultiplyAddEbEESE_S14_EENS1R_16TileIteratorSimtISY_S1Y_fSE_S14_EENS1I_18SharedLoadIteratorINS1P_18CompactedThreadMapEfLi4EEENS1H_6thread17LinearCombinationIfLi1EffLNS25_9ScaleType4KindE0ELS1B_2EfEENSB_ILi0ELi17EEELi1ELi1EEENS4_30GemmIdentityThreadblockSwizzleILi1EEELb0EEEEEvNT_6ParamsE)
        .other          _ZN7cutlass6KernelINS_4gemm6kernel4GemmINS1_11threadblock12MmaPipelinedINS1_9GemmShapeILi128ELi128ELi8EEENS_9transform11threadblock22PredicatedTileIteratorINS_11MatrixShapeILi128ELi8EEEfNS_6layout8RowMajorELi1ENS8_30PitchLinearStripminedThreadMapINS_16PitchLinearShapeILi8ELi128EEELi256ELi1EEELi1ELb0ENSD_9NoPermuteEEENS9_19RegularTileIteratorISC_fNSD_11ColumnMajorELi1ENS8_33TransposePitchLinearThreadMapSimtISI_EELi4EEENSA_INSB_ILi8ELi128EEEfSE_Li0ENSF_INSG_ILi128ELi8EEELi256ELi1EEELi1ELb0ESJ_EENSL_ISQ_fSE_Li0ESS_Li4EEEfSE_NS4_9MmaPolicyINS1_4warp7MmaSimtINS6_ILi32ELi64ELi8EEEfSM_fSE_fSE_NSW_13MmaSimtPolicyINSB_ILi4ELi8EEENSD_19RowMajorInterleavedILi2EEENS6_ILi4ELi4ELi1EEEEELi1ELNS_16ComplexTransformE0ELS15_0EbEENSB_ILi4ELi0EEENSB_ILi0ELi0EEELi1EEENS_21NumericArrayConverterIffLi4ELNS_15FloatRoundStyleE2ENS8_6thread14UnaryTransform8IdentityEEES1F_bEENS_8epilogue11threadblock8EpilogueIS7_S16_Li1ENS1I_22PredicatedTileIteratorINS1I_26OutputTileOptimalThreadMapINS1I_15OutputTileShapeILi128ELi1ELi4ELi4ELi1EEENS1M_ILi1ELi4ELi2ELi1ELi8EEELi256ELi1ELi32EEEfLb0ESJ_Lb0EEENS1H_4warp20FragmentIteratorSimtISY_NS1_6thread3MmaINS6_ILi8ELi8ELi1EEEfSM_fSE_fSE_NS_4arch13OpMultiplyAddEbEESE_S14_EENS1R_16TileIteratorSimtISY_S1Y_fSE_S14_EENS1I_18SharedLoadIteratorINS1P_18CompactedThreadMapEfLi4EEENS1H_6thread17LinearCombinationIfLi1EffLNS25_9ScaleType4KindE0ELS1B_2EfEENSB_ILi0ELi17EEELi1ELi1EEENS4_30GemmIdentityThreadblockSwizzleILi1EEELb0EEEEEvNT_6ParamsE,@"STO_CUDA_ENTRY STV_DEFAULT"
_ZN7cutlass6KernelINS_4gemm6kernel4GemmINS1_11threadblock12MmaPipelinedINS1_9GemmShapeILi128ELi128ELi8EEENS_9transform11threadblock22PredicatedTileIteratorINS_11MatrixShapeILi128ELi8EEEfNS_6layout8RowMajorELi1ENS8_30PitchLinearStripminedThreadMapINS_16PitchLinearShapeILi8ELi128EEELi256ELi1EEELi1ELb0ENSD_9NoPermuteEEENS9_19RegularTileIteratorISC_fNSD_11ColumnMajorELi1ENS8_33TransposePitchLinearThreadMapSimtISI_EELi4EEENSA_INSB_ILi8ELi128EEEfSE_Li0ENSF_INSG_ILi128ELi8EEELi256ELi1EEELi1ELb0ESJ_EENSL_ISQ_fSE_Li0ESS_Li4EEEfSE_NS4_9MmaPolicyINS1_4warp7MmaSimtINS6_ILi32ELi64ELi8EEEfSM_fSE_fSE_NSW_13MmaSimtPolicyINSB_ILi4ELi8EEENSD_19RowMajorInterleavedILi2EEENS6_ILi4ELi4ELi1EEEEELi1ELNS_16ComplexTransformE0ELS15_0EbEENSB_ILi4ELi0EEENSB_ILi0ELi0EEELi1EEENS_21NumericArrayConverterIffLi4ELNS_15FloatRoundStyleE2ENS8_6thread14UnaryTransform8IdentityEEES1F_bEENS_8epilogue11threadblock8EpilogueIS7_S16_Li1ENS1I_22PredicatedTileIteratorINS1I_26OutputTileOptimalThreadMapINS1I_15OutputTileShapeILi128ELi1ELi4ELi4ELi1EEENS1M_ILi1ELi4ELi2ELi1ELi8EEELi256ELi1ELi32EEEfLb0ESJ_Lb0EEENS1H_4warp20FragmentIteratorSimtISY_NS1_6thread3MmaINS6_ILi8ELi8ELi1EEEfSM_fSE_fSE_NS_4arch13OpMultiplyAddEbEESE_S14_EENS1R_16TileIteratorSimtISY_S1Y_fSE_S14_EENS1I_18SharedLoadIteratorINS1P_18CompactedThreadMapEfLi4EEENS1H_6thread17LinearCombinationIfLi1EffLNS25_9ScaleType4KindE0ELS1B_2EfEENSB_ILi0ELi17EEELi1ELi1EEENS4_30GemmIdentityThreadblockSwizzleILi1EEELb0EEEEEvNT_6ParamsE:
[----:B------:R-:W-:Y:S08]  /*0000*/  LDC R1, c[0x0][0x37c] ;  /* 0x0000df00ff017b82 */ /* 0x000ff00000000800 */
[----:B------:R-:W0:Y:S01]  /*0010*/  S2UR UR8, SR_CTAID.Y ;  /* 0x00000000000879c3 */ /* 0x000e220000002600 */
[----:B------:R-:W1:Y:S01]  /*0020*/  LDCU UR19, c[0x0][0x398] ;  /* 0x00007300ff1377ac */ /* 0x000e620008000800 */
[----:B------:R-:W2:Y:S06]  /*0030*/  LDCU UR5, c[0x0][0x390] ;  /* 0x00007200ff0577ac */ /* 0x000eac0008000800 */
[----:B------:R-:W3:Y:S01]  /*0040*/  S2UR UR6, SR_CTAID.X ;  /* 0x00000000000679c3 */ /* 0x000ee20000002500 */
[----:B------:R-:W-:Y:S01]  /*0050*/  UMOV UR7, 0xffffffff ;  /* 0xffffffff00077882 */ /* 0x000fe20000000000 */
[----:B------:R-:W4:Y:S01]  /*0060*/  LDCU UR4, c[0x0][0x38c] ;  /* 0x00007180ff0477ac */ /* 0x000f220008000800 */
[----:B-1----:R-:W-:-:S02]  /*0070*/  USHF.L.U32 UR7, UR7, UR19, URZ ;  /* 0x0000001307077299 */ /* 0x002fc400080006ff */
[----:B0-----:R-:W-:Y:S02]  /*0080*/  USHF.L.U32 UR8, UR8, UR19, URZ ;  /* 0x0000001308087299 */ /* 0x001fe400080006ff */
[----:B---3--:R-:W-:Y:S02]  /*0090*/  ULOP3.LUT UR7, UR6, UR7, URZ, 0x30, !UPT ;  /* 0x0000000706077292 */ /* 0x008fe4000f8e30ff */
[----:B------:R-:W-:Y:S02]  /*00a0*/  USHF.R.U32.HI UR19, URZ, UR19, UR6 ;  /* 0x00000013ff137299 */ /* 0x000fe40008011606 */
[----:B------:R-:W-:-:S04]  /*00b0*/  UIADD3 UR18, UPT, UPT, UR8, UR7, URZ ;  /* 0x0000000708127290 */ /* 0x000fc8000fffe0ff */
[----:B--2---:R-:W-:-:S04]  /*00c0*/  UISETP.GE.AND UP0, UPT, UR18, UR5, UPT ;  /* 0x000000051200728c */ /* 0x004fc8000bf06270 */
[----:B----4-:R-:W-:-:S06]  /*00d0*/  UISETP.GE.OR UP0, UPT, UR19, UR4, UP0 ;  /* 0x000000041300728c */ /* 0x010fcc0008706670 */
[----:B------:R-:W-:-:S13]  /*00e0*/  PLOP3.LUT P0, PT, PT, PT, UP0, 0x80, 0x8 ;  /* 0x000000000008781c */ /* 0x000fda0003f0f008 */
[----:B------:R-:W-:Y:S05]  /*00f0*/  @P0 EXIT ;  /* 0x000000000000094d */ /* 0x000fea0003800000 */
[----:B------:R-:W0:Y:S01]  /*0100*/  S2UR UR6, SR_CTAID.Z ;  /* 0x00000000000679c3 */ /* 0x000e220000002700 */
[----:B------:R-:W1:Y:S01]  /*0110*/  LDCU UR5, c[0x0][0x4d0] ;  /* 0x00009a00ff0577ac */ /* 0x000e620008000800 */
[----:B------:R-:W2:Y:S01]  /*0120*/  S2R R106, SR_TID.X ;  /* 0x00000000006a7919 */ /* 0x000ea20000002100 */
[----:B------:R-:W3:Y:S01]  /*0130*/  LDCU UR4, c[0x0][0x388] ;  /* 0x00007100ff0477ac */ /* 0x000ee20008000800 */
[----:B------:R-:W4:Y:S01]  /*0140*/  LDCU.64 UR12, c[0x0][0x3d0] ;  /* 0x00007a00ff0c77ac */ /* 0x000f220008000a00 */
[----:B------:R-:W-:Y:S02]  /*0150*/  USHF.L.U32 UR18, UR18, 0x7, URZ ;  /* 0x0000000712127899 */ /* 0x000fe400080006ff */
[----:B------:R-:W-:Y:S01]  /*0160*/  USHF.L.U32 UR19, UR19, 0x7, URZ ;  /* 0x0000000713137899 */ /* 0x000fe200080006ff */
[----:B------:R-:W5:Y:S01]  /*0170*/  LDCU.64 UR8, c[0x0][0x3c0] ;  /* 0x00007800ff0877ac */ /* 0x000f620008000a00 */
[----:B-1----:R-:W-:Y:S01]  /*0180*/  IMAD.U32 R0, RZ, RZ, UR5 ;  /* 0x00000005ff007e24 */ /* 0x002fe2000f8e00ff */
[----:B------:R-:W1:Y:S01]  /*0190*/  LDCU.64 UR14, c[0x0][0x380] ;  /* 0x00007000ff0e77ac */ /* 0x000e620008000a00 */
[----:B------:R-:W-:-:S02]  /*01a0*/  IMAD.U32 R7, RZ, RZ, UR18 ;  /* 0x00000012ff077e24 */ /* 0x000fc4000f8e00ff */
[----:B---3--:R-:W-:Y:S01]  /*01b0*/  IMAD.U32 R3, RZ, RZ, UR4 ;  /* 0x00000004ff037e24 */ /* 0x008fe2000f8e00ff */
[----:B0-----:R-:W-:Y:S01]  /*01c0*/  UIMAD UR6, UR6, UR5, URZ ;  /* 0x00000005060672a4 */ /* 0x001fe2000f8e02ff */
[----:B------:R-:W0:Y:S05]  /*01d0*/  LDCU.64 UR4, c[0x0][0x3a0] ;  /* 0x00007400ff0477ac */ /* 0x000e2a0008000a00 */
[----:B------:R-:W-:Y:S01]  /*01e0*/  VIADDMNMX R0, R0, UR6, R3, PT ;  /* 0x0000000600007c46 */ /* 0x000fe2000b800103 */
[----:B------:R-:W3:Y:S01]  /*01f0*/  LDCU.64 UR20, c[0x0][0x358] ;  /* 0x00006b00ff1477ac */ /* 0x000ee20008000a00 */
[----:B--2---:R-:W-:Y:S02]  /*0200*/  LOP3.LUT R11, R106, 0x7, RZ, 0xc0, !PT ;  /* 0x000000076a0b7812 */ /* 0x004fe400078ec0ff */
[----:B------:R-:W-:-:S02]  /*0210*/  R2UR UR7, R0 ;  /* 0x00000000000772ca */ /* 0x000fc400000e0000 */
[--C-:B------:R-:W-:Y:S01]  /*0220*/  SHF.R.U32.HI R8, RZ, 0x3, R106.reuse ;  /* 0x00000003ff087819 */ /* 0x100fe2000001166a */
[----:B------:R-:W-:Y:S01]  /*0230*/  VIADD R4, R11, UR6 ;  /* 0x000000060b047c36 */ /* 0x000fe20008000000 */
[----:B------:R-:W-:Y:S02]  /*0240*/  LOP3.LUT R6, R7, 0x7f, R106, 0xf8, !PT ;  /* 0x0000007f07067812 */ /* 0x000fe400078ef86a */
[----:B------:R-:W-:Y:S02]  /*0250*/  LOP3.LUT R14, R8, UR19, RZ, 0xfc, !PT ;  /* 0x00000013080e7c12 */ /* 0x000fe4000f8efcff */
[----:B------:R-:W-:Y:S02]  /*0260*/  SHF.R.S32.HI R5, RZ, 0x1f, R4 ;  /* 0x0000001fff057819 */ /* 0x000fe40000011404 */
[----:B------:R-:W-:Y:S02]  /*0270*/  SHF.R.S32.HI R7, RZ, 0x1f, R6 ;  /* 0x0000001fff077819 */ /* 0x000fe40000011406 */
[----:B-1----:R-:W-:Y:S01]  /*0280*/  ISETP.GE.AND P1, PT, R6, UR15, PT ;  /* 0x0000000f06007c0c */ /* 0x002fe2000bf26270 */
[----:B------:R-:W-:Y:S01]  /*0290*/  UIADD3 UR17, UPT, UPT, -UR6, UR7, URZ ;  /* 0x0000000706117290 */ /* 0x000fe2000fffe1ff */
[----:B------:R-:W-:-:S02]  /*02a0*/  IMAD.U32 R3, RZ, RZ, UR7 ;  /* 0x00000007ff037e24 */ /* 0x000fc4000f8e00ff */
[----:B0-----:R-:W-:Y:S01]  /*02b0*/  IMAD.WIDE.U32 R12, R14, UR4, R4 ;  /* 0x000000040e0c7c25 */ /* 0x001fe2000f8e0004 */
[----:B------:R-:W-:-:S03]  /*02c0*/  USHF.R.S32.HI UR16, URZ, 0x1f, UR17 ;  /* 0x0000001fff107899 */ /* 0x000fc60008011411 */
[----:B------:R-:W-:Y:S01]  /*02d0*/  IMAD R0, R14, UR5, R13 ;  /* 0x000000050e007c24 */ /* 0x000fe2000f8e020d */
[----:B------:R-:W-:Y:S01]  /*02e0*/  ULEA.HI UR16, UR16, UR17, URZ, 0x3 ;  /* 0x0000001110107291 */ /* 0x000fe2000f8f18ff */
[C---:B-----5:R-:W-:Y:S01]  /*02f0*/  LEA R16, P3, R12.reuse, UR8, 0x2 ;  /* 0x000000080c107c11 */ /* 0x060fe2000f8610ff */
[----:B------:R-:W0:Y:S03]  /*0300*/  LDCU.64 UR4, c[0x0][0x3a8] ;  /* 0x00007500ff0477ac */ /* 0x000e260008000a00 */
[----:B------:R-:W-:Y:S01]  /*0310*/  LEA.HI.X R17, R12, UR9, R0, 0x2, P3 ;  /* 0x000000090c117c11 */ /* 0x000fe200098f1400 */
[----:B------:R-:W-:Y:S01]  /*0320*/  ULOP3.LUT UR16, UR16, 0xfffffff8, URZ, 0xc0, !UPT ;  /* 0xfffffff810107892 */ /* 0x000fe2000f8ec0ff */
[----:B------:R-:W-:Y:S01]  /*0330*/  VIADD R12, R14, 0x40 ;  /* 0x000000400e0c7836 */ /* 0x000fe20000000000 */
[----:B------:R-:W1:Y:S02]  /*0340*/  LDCU.128 UR8, c[0x0][0x3b0] ;  /* 0x00007600ff0877ac */ /* 0x000e640008000c00 */
[----:B------:R-:W-:-:S04]  /*0350*/  UIADD3 UR16, UPT, UPT, UR17, -UR16, URZ ;  /* 0x8000001011107290 */ /* 0x000fc8000fffe0ff */
[----:B------:R-:W-:-:S04]  /*0360*/  UISETP.NE.AND UP0, UPT, UR16, URZ, UPT ;  /* 0x000000ff1000728c */ /* 0x000fc8000bf05270 */
[----:B------:R-:W-:-:S06]  /*0370*/  USEL UR16, UR16, 0x8, UP0 ;  /* 0x0000000810107887 */ /* 0x000fcc0008000000 */
[----:B------:R-:W-:-:S05]  /*0380*/  IMAD.U32 R10, RZ, RZ, UR16 ;  /* 0x00000010ff0a7e24 */ /* 0x000fca000f8e00ff */
[----:B------:R-:W-:Y:S02]  /*0390*/  VIADDMNMX R10, R10, UR6, R3, PT ;  /* 0x000000060a0a7c46 */ /* 0x000fe4000b800103 */
[----:B------:R-:W-:Y:S01]  /*03a0*/  LEA.HI R3, R106, UR6, RZ, 0x19 ;  /* 0x000000066a037c11 */ /* 0x000fe2000f8fc8ff */
[----:B------:R-:W2:Y:S01]  /*03b0*/  LDCU.64 UR6, c[0x0][0x3f0] ;  /* 0x00007e00ff0677ac */ /* 0x000ea20008000a00 */
[----:B------:R-:W-:Y:S02]  /*03c0*/  ISETP.GE.AND P2, PT, R4, R10, PT ;  /* 0x0000000a0400720c */ /* 0x000fe40003f46270 */
[----:B------:R-:W-:Y:S01]  /*03d0*/  SHF.R.S32.HI R2, RZ, 0x1f, R3 ;  /* 0x0000001fff027819 */ /* 0x000fe20000011403 */
[----:B----4-:R-:W-:Y:S01]  /*03e0*/  IMAD.WIDE.U32 R4, R3, UR12, R6 ;  /* 0x0000000c03047c25 */ /* 0x010fe2000f8e0006 */
[----:B------:R-:W-:-:S03]  /*03f0*/  ISETP.LT.AND P0, PT, R14, UR14, !P2 ;  /* 0x0000000e0e007c0c */ /* 0x000fc6000d701270 */
[----:B------:R-:W-:-:S04]  /*0400*/  IMAD R2, R2, UR12, RZ ;  /* 0x0000000c02027c24 */ /* 0x000fc8000f8e02ff */
[----:B------:R-:W-:-:S04]  /*0410*/  IMAD R7, R3, UR13, R2 ;  /* 0x0000000d03077c24 */ /* 0x000fc8000f8e0202 */
[----:B------:R-:W-:Y:S01]  /*0420*/  IMAD.IADD R0, R5, 0x1, R7 ;  /* 0x0000000105007824 */ /* 0x000fe200078e0207 */
[----:B------:R-:W-:Y:S02]  /*0430*/  CS2R R6, SRZ ;  /* 0x0000000000067805 */ /* 0x000fe4000001ff00 */
[C---:B--2---:R-:W-:Y:S01]  /*0440*/  LEA R24, P3, R4.reuse, UR6, 0x2 ;  /* 0x0000000604187c11 */ /* 0x044fe2000f8610ff */
[----:B------:R-:W-:Y:S01]  /*0450*/  IMAD.MOV.U32 R9, RZ, RZ, RZ ;  /* 0x000000ffff097224 */ /* 0x000fe200078e00ff */
[C---:B------:R-:W-:Y:S01]  /*0460*/  ISETP.LT.AND P4, PT, R3.reuse, R10, !P1 ;  /* 0x0000000a0300720c */ /* 0x040fe20004f81270 */
[----:B------:R-:W-:Y:S01]  /*0470*/  VIADD R5, R3, 0x2 ;  /* 0x0000000203057836 */ /* 0x000fe20000000000 */
[----:B------:R-:W-:Y:S01]  /*0480*/  LEA.HI.X R25, R4, UR7, R0, 0x2, P3 ;  /* 0x0000000704197c11 */ /* 0x000fe200098f1400 */
[----:B------:R-:W2:Y:S01]  /*0490*/  LDCU.64 UR6, c[0x0][0x3d8] ;  /* 0x00007b00ff0677ac */ /* 0x000ea20008000a00 */
[----:B---3--:R3:W4:Y:S01]  /*04a0*/  @P0 LDG.E.LTC128B R6, desc[UR20][R16.64] ;  /* 0x0000001410060981 */ /* 0x008722000c1e1920 */
[----:B0-----:R-:W-:-:S02]  /*04b0*/  IADD3 R26, P0, PT, R16, UR4, RZ ;  /* 0x00000004101a7c10 */ /* 0x001fc4000ff1e0ff */
[----:B------:R-:W-:Y:S02]  /*04c0*/  ISETP.LT.AND P5, PT, R12, UR14, !P2 ;  /* 0x0000000e0c007c0c */ /* 0x000fe4000d7a1270 */
[----:B------:R-:W-:Y:S02]  /*04d0*/  IADD3.X R27, PT, PT, R17, UR5, RZ, P0, !PT ;  /* 0x00000005111b7c10 */ /* 0x000fe400087fe4ff */
[----:B------:R-:W-:Y:S01]  /*04e0*/  IADD3 R22, P0, PT, R26, UR4, RZ ;  /* 0x000000041a167c10 */ /* 0x000fe2000ff1e0ff */
[----:B------:R-:W-:Y:S01]  /*04f0*/  VIADD R13, R14, 0x20 ;  /* 0x000000200e0d7836 */ /* 0x000fe20000000000 */
[----:B------:R-:W5:Y:S01]  /*0500*/  @P4 LDG.E.LTC128B R9, desc[UR20][R24.64] ;  /* 0x0000001418094981 */ /* 0x000f62000c1e1920 */
[----:B------:R-:W-:Y:S01]  /*0510*/  IMAD.MOV.U32 R2, RZ, RZ, RZ ;  /* 0x000000ffff027224 */ /* 0x000fe200078e00ff */
[----:B------:R-:W-:Y:S02]  /*0520*/  IADD3.X R23, PT, PT, R27, UR5, RZ, P0, !PT ;  /* 0x000000051b177c10 */ /* 0x000fe400087fe4ff */
[----:B------:R-:W-:Y:S01]  /*0530*/  ISETP.LT.AND P3, PT, R5, R10, !P1 ;  /* 0x0000000a0500720c */ /* 0x000fe20004f61270 */
[----:B------:R-:W-:Y:S01]  /*0540*/  VIADD R5, R3, 0x4 ;  /* 0x0000000403057836 */ /* 0x000fe20000000000 */
[----:B------:R-:W-:Y:S01]  /*0550*/  ISETP.LT.AND P6, PT, R13, UR14, !P2 ;  /* 0x0000000e0d007c0c */ /* 0x000fe2000d7c1270 */
[----:B------:R-:W5:Y:S01]  /*0560*/  @P5 LDG.E.LTC128B R2, desc[UR20][R22.64] ;  /* 0x0000001416025981 */ /* 0x000f62000c1e1920 */
[----:B------:R-:W-:Y:S01]  /*0570*/  IADD3 R70, P5, PT, R22, UR4, RZ ;  /* 0x0000000416467c10 */ /* 0x000fe2000ffbe0ff */
[----:B------:R-:W-:-:S02]  /*0580*/  VIADD R3, R3, 0x6 ;  /* 0x0000000603037836 */ /* 0x000fc40000000000 */
[----:B---3--:R-:W-:-:S05]  /*0590*/  VIADD R17, R14, 0x60 ;  /* 0x000000600e117836 */ /* 0x008fca0000000000 */
[----:B------:R-:W-:Y:S02]  /*05a0*/  ISETP.LT.AND P4, PT, R17, UR14, !P2 ;  /* 0x0000000e11007c0c */ /* 0x000fe4000d781270 */
[----:B--2---:R-:W-:Y:S02]  /*05b0*/  IADD3 R20, P2, PT, R24, UR6, RZ ;  /* 0x0000000618147c10 */ /* 0x004fe4000ff5e0ff */
[----:B------:R-:W-:Y:S02]  /*05c0*/  IADD3.X R71, PT, PT, R23, UR5, RZ, P5, !PT ;  /* 0x0000000517477c10 */ /* 0x000fe4000affe4ff */
[----:B------:R-:W-:Y:S02]  /*05d0*/  IADD3.X R21, PT, PT, R25, UR7, RZ, P2, !PT ;  /* 0x0000000719157c10 */ /* 0x000fe400097fe4ff */
[----:B------:R-:W-:Y:S02]  /*05e0*/  IADD3 R18, P2, PT, R20, UR6, RZ ;  /* 0x0000000614127c10 */ /* 0x000fe4000ff5e0ff */
[-C--:B------:R-:W-:Y:S01]  /*05f0*/  ISETP.LT.AND P0, PT, R5, R10.reuse, !P1 ;  /* 0x0000000a0500720c */ /* 0x080fe20004f01270 */
[----:B------:R-:W-:Y:S01]  /*0600*/  IMAD.MOV.U32 R0, RZ, RZ, RZ ;  /* 0x000000ffff007224 */ /* 0x000fe200078e00ff */
[----:B------:R-:W-:Y:S01]  /*0610*/  ISETP.LT.AND P5, PT, R3, R10, !P1 ;  /* 0x0000000a0300720c */ /* 0x000fe20004fa1270 */
[----:B------:R-:W2:Y:S01]  /*0620*/  @P3 LDG.E.LTC128B R7, desc[UR20][R20.64] ;  /* 0x0000001414073981 */ /* 0x000ea2000c1e1920 */
[----:B------:R-:W-:-:S02]  /*0630*/  IADD3.X R19, PT, PT, R21, UR7, RZ, P2, !PT ;  /* 0x0000000715137c10 */ /* 0x000fc400097fe4ff */
[----:B------:R-:W-:Y:S02]  /*0640*/  IADD3 R68, P2, PT, R18, UR6, RZ ;  /* 0x0000000612447c10 */ /* 0x000fe4000ff5e0ff */
[----:B------:R-:W-:Y:S01]  /*0650*/  CS2R R4, SRZ ;  /* 0x0000000000047805 */ /* 0x000fe2000001ff00 */
[----:B------:R-:W-:Y:S01]  /*0660*/  IMAD.MOV.U32 R3, RZ, RZ, RZ ;  /* 0x000000ffff037224 */ /* 0x000fe200078e00ff */
[----:B------:R-:W3:Y:S01]  /*0670*/  @P4 LDG.E.LTC128B R0, desc[UR20][R70.64] ;  /* 0x0000001446004981 */ /* 0x000ee2000c1e1920 */
[----:B------:R-:W-:Y:S01]  /*0680*/  IADD3.X R69, PT, PT, R19, UR7, RZ, P2, !PT ;  /* 0x0000000713457c10 */ /* 0x000fe200097fe4ff */
[----:B------:R-:W0:Y:S02]  /*0690*/  LDCU.128 UR4, c[0x0][0x3e0] ;  /* 0x00007c00ff0477ac */ /* 0x000e240008000c00 */
[----:B------:R-:W2:Y:S04]  /*06a0*/  @P6 LDG.E.LTC128B R4, desc[UR20][R26.64] ;  /* 0x000000141a046981 */ /* 0x000ea8000c1e1920 */
[----:B------:R0:W2:Y:S04]  /*06b0*/  @P0 LDG.E.LTC128B R5, desc[UR20][R18.64] ;  /* 0x0000001412050981 */ /* 0x0000a8000c1e1920 */
[----:B------:R-:W2:Y:S01]  /*06c0*/  @P5 LDG.E.LTC128B R3, desc[UR20][R68.64] ;  /* 0x0000001444035981 */ /* 0x000ea2000c1e1920 */
[----:B------:R-:W-:-:S06]  /*06d0*/  SHF.R.U32.HI R10, RZ, 0x5, R106 ;  /* 0x00000005ff0a7819 */ /* 0x000fcc000001166a */
[----:B------:R-:W1:Y:S02]  /*06e0*/  SHFL.IDX PT, R10, R10, RZ, 0x1f ;  /* 0x00001fff0a0a7589 */ /* 0x000e6400000e0000 */
[----:B-1----:R-:W-:-:S13]  /*06f0*/  R2UR UR22, R10 ;  /* 0x000000000a1672ca */ /* 0x002fda00000e0000 */
[----:B------:R-:W-:-:S04]  /*0700*/  USHF.R.S32.HI UR15, URZ, 0x1f, UR22 ;  /* 0x0000001fff0f7899 */ /* 0x000fc80008011416 */
[----:B------:R-:W-:-:S04]  /*0710*/  ULEA.HI UR15, UR15, UR22, URZ, 0x3 ;  /* 0x000000160f0f7291 */ /* 0x000fc8000f8f18ff */
[----:B------:R-:W-:-:S04]  /*0720*/  ULOP3.LUT UR24, UR15, 0xfff8, URZ, 0xc0, !UPT ;  /* 0x0000fff80f187892 */ /* 0x000fc8000f8ec0ff */
[----:B------:R-:W-:-:S04]  /*0730*/  UIADD3 UR24, UPT, UPT, UR22, -UR24, URZ ;  /* 0x8000001816187290 */ /* 0x000fc8000fffe0ff */
[----:B------:R-:W-:-:S04]  /*0740*/  UPRMT UR23, UR24, 0x8880, URZ ;  /* 0x0000888018177896 */ /* 0x000fc800080000ff */
[----:B------:R-:W-:Y:S01]  /*0750*/  UPRMT UR23, UR23, 0x7710, URZ ;  /* 0x0000771017177896 */ /* 0x000fe200080000ff */
[----:B------:R-:W1:Y:S03]  /*0760*/  S2UR UR22, SR_CgaCtaId ;  /* 0x00000000001679c3 */ /* 0x000e660000008800 */
[----:B------:R-:W-:Y:S02]  /*0770*/  USHF.R.U32.HI UR23, URZ, 0xd, UR23 ;  /* 0x0000000dff177899 */ /* 0x000fe40008011617 */
[----:B------:R-:W-:Y:S02]  /*0780*/  UIADD3 UR8, UP0, UPT, UR8, -UR10, URZ ;  /* 0x8000000a08087290 */ /* 0x000fe4000ff1e0ff */
[----:B------:R-:W-:Y:S02]  /*0790*/  ULOP3.LUT UR23, UR23, 0x3, URZ, 0xc0, !UPT ;  /* 0x0000000317177892 */ /* 0x000fe4000f8ec0ff */
[----:B------:R-:W-:-:S02]  /*07a0*/  UIADD3.X UR9, UPT, UPT, UR9, ~UR11, URZ, UP0, !UPT ;  /* 0x8000000b09097290 */ /* 0x000fc400087fe4ff */
[----:B------:R-:W-:Y:S02]  /*07b0*/  UIADD3 UR23, UPT, UPT, UR24, UR23, URZ ;  /* 0x0000001718177290 */ /* 0x000fe4000fffe0ff */
[----:B0-----:R-:W-:Y:S02]  /*07c0*/  UIADD3 UR6, UP0, UPT, UR4, -UR6, URZ ;  /* 0x8000000604067290 */ /* 0x001fe4000ff1e0ff */
[----:B------:R-:W-:Y:S02]  /*07d0*/  UPRMT UR4, UR23, 0x8880, URZ ;  /* 0x0000888017047896 */ /* 0x000fe400080000ff */
[----:B------:R-:W-:Y:S02]  /*07e0*/  ULOP3.LUT UR23, UR23, 0xfffc, URZ, 0xc0, !UPT ;  /* 0x0000fffc17177892 */ /* 0x000fe4000f8ec0ff */
[----:B------:R-:W-:Y:S02]  /*07f0*/  USHF.R.S32.HI UR4, URZ, 0x2, UR4 ;  /* 0x00000002ff047899 */ /* 0x000fe40008011404 */
[----:B------:R-:W-:-:S02]  /*0800*/  UIADD3.X UR7, UPT, UPT, UR5, ~UR7, URZ, UP0, !UPT ;  /* 0x8000000705077290 */ /* 0x000fc400087fe4ff */
[----:B------:R-:W-:Y:S01]  /*0810*/  UIADD3 UR23, UPT, UPT, URZ, -UR23, URZ ;  /* 0x80000017ff177290 */ /* 0x000fe2000fffe0ff */
[----:B------:R-:W-:Y:S01]  /*0820*/  UMOV UR5, 0x400 ;  /* 0x0000040000057882 */ /* 0x000fe20000000000 */
[----:B------:R-:W-:Y:S02]  /*0830*/  UPRMT UR11, UR4, 0x9910, URZ ;  /* 0x00009910040b7896 */ /* 0x000fe400080000ff */
[----:B-1----:R-:W-:Y:S02]  /*0840*/  ULEA UR22, UR22, UR5, 0x18 ;  /* 0x0000000516167291 */ /* 0x002fe4000f8ec0ff */
[----:B------:R-:W-:Y:S01]  /*0850*/  UPRMT UR23, UR23, 0x7710, URZ ;  /* 0x0000771017177896 */ /* 0x000fe200080000ff */
[----:B------:R-:W0:Y:S01]  /*0860*/  LDCU.64 UR4, c[0x0][0x4b8] ;  /* 0x00009700ff0477ac */ /* 0x000e220008000a00 */
[----:B------:R-:W-:Y:S02]  /*0870*/  ISETP.GE.AND P3, PT, R14, UR14, PT ;  /* 0x0000000e0e007c0c */ /* 0x000fe4000bf66270 */
[----:B------:R-:W-:Y:S01]  /*0880*/  UIADD3 UR24, UPT, UPT, UR24, UR23, URZ ;  /* 0x0000001718187290 */ /* 0x000fe2000fffe0ff */
[----:B------:R-:W-:-:S02]  /*0890*/  ISETP.GE.AND P2, PT, R13, UR14, PT ;  /* 0x0000000e0d007c0c */ /* 0x000fc4000bf46270 */
[----:B------:R-:W-:Y:S01]  /*08a0*/  ISETP.GE.AND P0, PT, R12, UR14, PT ;  /* 0x0000000e0c007c0c */ /* 0x000fe2000bf06270 */
[----:B------:R-:W-:Y:S01]  /*08b0*/  UPRMT UR10, UR24, 0x8880, URZ ;  /* 0x00008880180a7896 */ /* 0x000fe200080000ff */
[----:B------:R-:W-:Y:S01]  /*08c0*/  SEL R12, RZ, 0x1, P3 ;  /* 0x00000001ff0c7807 */ /* 0x000fe20001800000 */
[----:B------:R-:W-:Y:S01]  /*08d0*/  UIADD3 UR23, UPT, UPT, UR22, 0x2100, URZ ;  /* 0x0000210016177890 */ /* 0x000fe2000fffe0ff */
[----:B------:R-:W-:Y:S01]  /*08e0*/  SEL R15, RZ, 0x2, P2 ;  /* 0x00000002ff0f7807 */ /* 0x000fe20001000000 */
[----:B------:R-:W-:Y:S01]  /*08f0*/  IMAD R105, R11, 0x84, R8 ;  /* 0x000000840b697824 */ /* 0x000fe200078e0208 */
[----:B------:R-:W-:Y:S02]  /*0900*/  SEL R10, RZ, 0x4, P0 ;  /* 0x00000004ff0a7807 */ /* 0x000fe40000000000 */
[----:B------:R-:W-:Y:S01]  /*0910*/  LOP3.LUT R11, R8, 0x2, RZ, 0xc0, !PT ;  /* 0x00000002080b7812 */ /* 0x000fe200078ec0ff */
[----:B------:R-:W-:Y:S01]  /*0920*/  USHF.R.S32.HI UR15, URZ, 0x3, UR15 ;  /* 0x00000003ff0f7899 */ /* 0x000fe2000801140f */
[----:B------:R-:W-:Y:S01]  /*0930*/  ISETP.GE.AND P0, PT, R17, UR14, PT ;  /* 0x0000000e11007c0c */ /* 0x000fe2000bf06270 */
[----:B------:R-:W-:Y:S01]  /*0940*/  UMOV UR14, UR11 ;  /* 0x0000000b000e7c82 */ /* 0x000fe20008000000 */
[----:B------:R-:W-:Y:S01]  /*0950*/  IADD3 R10, PT, PT, R10, R15, R12 ;  /* 0x0000000f0a0a7210 */ /* 0x000fe20007ffe00c */
[----:B------:R-:W-:Y:S01]  /*0960*/  IMAD.SHL.U32 R12, R106, 0x8, RZ ;  /* 0x000000086a0c7824 */ /* 0x000fe200078e00ff */
[----:B------:R-:W-:Y:S01]  /*0970*/  UMOV UR11, UR10 ;  /* 0x0000000a000b7c82 */ /* 0x000fe20008000000 */
[----:B------:R-:W-:-:S02]  /*0980*/  LOP3.LUT R11, R11, 0x1, R106, 0xf8, !PT ;  /* 0x000000010b0b7812 */ /* 0x000fc400078ef86a */
[----:B------:R-:W-:Y:S01]  /*0990*/  LEA R105, R105, UR22, 0x2 ;  /* 0x0000001669697c11 */ /* 0x000fe2000f8e10ff */
[----:B------:R-:W-:Y:S01]  /*09a0*/  ULEA UR10, UR15, UR14, 0x4 ;  /* 0x0000000e0f0a7291 */ /* 0x000fe2000f8e20ff */
[----:B------:R-:W-:Y:S01]  /*09b0*/  LEA R106, R106, UR23, 0x2 ;  /* 0x000000176a6a7c11 */ /* 0x000fe2000f8e10ff */
[----:B------:R-:W-:Y:S02]  /*09c0*/  UIMAD UR11, UR15, 0x21, UR11 ;  /* 0x000000210f0b78a4 */ /* 0x000fe4000f8e020b */
[----:B0-----:R-:W-:Y:S02]  /*09d0*/  UISETP.NE.U32.AND UP1, UPT, UR4, URZ, UPT ;  /* 0x000000ff0400728c */ /* 0x001fe4000bf25070 */
[----:B------:R-:W-:Y:S02]  /*09e0*/  USHF.R.S32.HI UR4, URZ, 0x1f, UR16 ;  /* 0x0000001fff047899 */ /* 0x000fe40008011410 */
[----:B------:R-:W-:Y:S02]  /*09f0*/  USHF.L.U32 UR10, UR10, 0x4, URZ ;  /* 0x000000040a0a7899 */ /* 0x000fe400080006ff */
[----:B------:R-:W-:-:S02]  /*0a00*/  USHF.L.U32 UR11, UR11, 0x3, URZ ;  /* 0x000000030b0b7899 */ /* 0x000fc400080006ff */
[----:B------:R-:W-:Y:S02]  /*0a10*/  UIMAD UR4, UR4, UR12, URZ ;  /* 0x0000000c040472a4 */ /* 0x000fe4000f8e02ff */
[----:B------:R-:W-:Y:S02]  /*0a20*/  IMAD.U32 R65, RZ, RZ, UR10 ;  /* 0x0000000aff417e24 */ /* 0x000fe4000f8e00ff */
[----:B------:R-:W-:Y:S01]  /*0a30*/  IMAD.U32 R66, RZ, RZ, UR11 ;  /* 0x0000000bff427e24 */ /* 0x000fe2000f8e00ff */
[----:B------:R-:W-:Y:S02]  /*0a40*/  UIMAD.WIDE.U32 UR10, UR16, UR12, URZ ;  /* 0x0000000c100a72a5 */ /* 0x000fe4000f8e00ff */
[----:B------:R-:W-:Y:S01]  /*0a50*/  UIMAD UR4, UR16, UR13, UR4 ;  /* 0x0000000d100472a4 */ /* 0x000fe2000f8e0204 */
[----:B------:R-:W-:Y:S01]  /*0a60*/  SEL R16, RZ, 0x1, P1 ;  /* 0x00000001ff107807 */ /* 0x000fe20000800000 */
[----:B------:R-:W-:Y:S01]  /*0a70*/  UISETP.GE.AND UP2, UPT, UR17, 0x1, UPT ;  /* 0x000000011100788c */ /* 0x000fe2000bf46270 */
[----:B------:R-:W-:Y:S01]  /*0a80*/  SEL R14, RZ, 0x2, P1 ;  /* 0x00000002ff0e7807 */ /* 0x000fe20000800000 */
[----:B------:R-:W-:Y:S01]  /*0a90*/  UIMAD.WIDE UR8, UR16, 0x4, UR8 ;  /* 0x00000004100878a5 */ /* 0x000fe2000f8e0208 */
[----:B------:R-:W-:Y:S01]  /*0aa0*/  SEL R13, RZ, 0x4, P1 ;  /* 0x00000004ff0d7807 */ /* 0x000fe20000800000 */
[----:B------:R-:W-:Y:S01]  /*0ab0*/  ULEA UR6, UP0, UR10, UR6, 0x2 ;  /* 0x000000060a067291 */ /* 0x000fe2000f8010ff */
[----:B------:R-:W-:Y:S01]  /*0ac0*/  LOP3.LUT R8, R12, 0x70, RZ, 0xc0, !PT ;  /* 0x000000700c087812 */ /* 0x000fe200078ec0ff */
[----:B------:R-:W-:Y:S01]  /*0ad0*/  UIADD3 UR4, UPT, UPT, UR11, UR4, URZ ;  /* 0x000000040b047290 */ /* 0x000fe2000fffe0ff */
[----:B------:R-:W-:-:S02]  /*0ae0*/  IADD3 R13, PT, PT, R13, R14, R16 ;  /* 0x0000000e0d0d7210 */ /* 0x000fc40007ffe010 */
[----:B------:R-:W-:Y:S01]  /*0af0*/  LEA R11, R11, UR22, 0x4 ;  /* 0x000000160b0b7c11 */ /* 0x000fe2000f8e20ff */
[----:B------:R-:W-:Y:S01]  /*0b00*/  ULEA.HI.X UR4, UR10, UR7, UR4, 0x2, UP0 ;  /* 0x000000070a047291 */ /* 0x000fe200080f1404 */
[----:B------:R-:W-:Y:S01]  /*0b10*/  SEL R104, RZ, 0x8, P1 ;  /* 0x00000008ff687807 */ /* 0x000fe20000800000 */
[----:B------:R-:W-:Y:S01]  /*0b20*/  VIADD R8, R8, UR23 ;  /* 0x0000001708087c36 */ /* 0x000fe20008000000 */
[----:B------:R-:W-:Y:S02]  /*0b30*/  SEL R103, RZ, 0x8, P0 ;  /* 0x00000008ff677807 */ /* 0x000fe40000000000 */
[----:B------:R-:W-:Y:S02]  /*0b40*/  IADD3 R110, P1, PT, R70, UR8, RZ ;  /* 0x00000008466e7c10 */ /* 0x000fe4000ff3e0ff */
[----:B------:R-:W-:Y:S01]  /*0b50*/  IADD3 R108, P0, PT, R68, UR6, RZ ;  /* 0x00000006446c7c10 */ /* 0x000fe2000ff1e0ff */
[----:B------:R-:W-:Y:S01]  /*0b60*/  IMAD.IADD R104, R13, 0x1, R104 ;  /* 0x000000010d687824 */ /* 0x000fe200078e0268 */
[----:B------:R-:W-:Y:S01]  /*0b70*/  ULOP3.LUT UR12, UR24, 0xffff, URZ, 0xc0, !UPT ;  /* 0x0000ffff180c7892 */ /* 0x000fe2000f8ec0ff */
[----:B------:R-:W-:Y:S01]  /*0b80*/  IMAD.IADD R103, R10, 0x1, R103 ;  /* 0x000000010a677824 */ /* 0x000fe200078e0267 */
[----:B------:R-:W-:Y:S01]  /*0b90*/  CS2R R14, SRZ ;  /* 0x00000000000e7805 */ /* 0x000fe2000001ff00 */
[----:B------:R-:W-:Y:S01]  /*0ba0*/  IMAD R65, R65, 0x10, R8 ;  /* 0x0000001041417824 */ /* 0x000fe200078e0208 */
[----:B------:R-:W-:Y:S01]  /*0bb0*/  CS2R R18, SRZ ;  /* 0x0000000000127805 */ /* 0x000fe2000001ff00 */
[----:B------:R-:W-:Y:S01]  /*0bc0*/  IMAD R66, R66, 0x10, R11 ;  /* 0x0000001042427824 */ /* 0x000fe200078e020b */
[----:B------:R-:W-:-:S02]  /*0bd0*/  CS2R R20, SRZ ;  /* 0x0000000000147805 */ /* 0x000fc4000001ff00 */
[----:B------:R-:W-:Y:S02]  /*0be0*/  CS2R R46, SRZ ;  /* 0x00000000002e7805 */ /* 0x000fe4000001ff00 */
[----:B------:R-:W-:Y:S02]  /*0bf0*/  CS2R R50, SRZ ;  /* 0x0000000000327805 */ /* 0x000fe4000001ff00 */
[----:B------:R-:W-:Y:S02]  /*0c00*/  CS2R R52, SRZ ;  /* 0x0000000000347805 */ /* 0x000fe4000001ff00 */
[----:B------:R-:W-:Y:S02]  /*0c10*/  CS2R R12, SRZ ;  /* 0x00000000000c7805 */ /* 0x000fe4000001ff00 */
[----:B------:R-:W-:Y:S02]  /*0c20*/  CS2R R16, SRZ ;  /* 0x0000000000107805 */ /* 0x000fe4000001ff00 */
        /* <DEDUP_REMOVED lines=18> */
[----:B------:R-:W-:Y:S01]  /*0d50*/  CS2R R62, SRZ ;  /* 0x00000000003e7805 */ /* 0x000fe2000001ff00 */
[----:B------:R-:W-:Y:S01]  /*0d60*/  IMAD.MOV.U32 R64, RZ, RZ, RZ ;  /* 0x000000ffff407224 */ /* 0x000fe200078e00ff */
[----:B------:R-:W-:-:S02]  /*0d70*/  IADD3.X R111, PT, PT, R71, UR9, RZ, P1, !PT ;  /* 0x00000009476f7c10 */ /* 0x000fc40008ffe4ff */
[----:B------:R-:W-:Y:S01]  /*0d80*/  IADD3.X R109, PT, PT, R69, UR4, RZ, P0, !PT ;  /* 0x00000004456d7c10 */ /* 0x000fe200087fe4ff */
[----:B------:R-:W-:Y:S02]  /*0d90*/  UISETP.NE.AND.EX UP1, UPT, UR5, URZ, UPT, UP1 ;  /* 0x000000ff0500728c */ /* 0x000fe4000bf25310 */
[----:B------:R-:W-:Y:S01]  /*0da0*/  UPRMT UR12, UR12, 0x8880, URZ ;  /* 0x000088800c0c7896 */ /* 0x000fe200080000ff */
[----:B----4-:R-:W-:Y:S04]  /*0db0*/  STS [R105], R6 ;  /* 0x0000000669007388 */ /* 0x010fe80000000800 */
[----:B-----5:R-:W-:Y:S04]  /*0dc0*/  STS [R105+0x100], R2 ;  /* 0x0001000269007388 */ /* 0x020fe80000000800 */
[----:B---3--:R0:W-:Y:S04]  /*0dd0*/  STS [R105+0x180], R0 ;  /* 0x0001800069007388 */ /* 0x0081e80000000800 */
[----:B--2---:R-:W-:Y:S04]  /*0de0*/  STS [R105+0x80], R4 ;  /* 0x0000800469007388 */ /* 0x004fe80000000800 */
[----:B------:R1:W-:Y:S04]  /*0df0*/  STS [R106], R9 ;  /* 0x000000096a007388 */ /* 0x0003e80000000800 */
[----:B------:R2:W-:Y:S04]  /*0e00*/  STS [R106+0x400], R7 ;  /* 0x000400076a007388 */ /* 0x0005e80000000800 */
[----:B------:R3:W-:Y:S04]  /*0e10*/  STS [R106+0x800], R5 ;  /* 0x000800056a007388 */ /* 0x0007e80000000800 */
[----:B------:R4:W-:Y:S01]  /*0e20*/  STS [R106+0xc00], R3 ;  /* 0x000c00036a007388 */ /* 0x0009e20000000800 */
[----:B0-----:R-:W-:Y:S01]  /*0e30*/  IMAD.MOV.U32 R0, RZ, RZ, RZ ;  /* 0x000000ffff007224 */ /* 0x001fe200078e00ff */
[----:B-1----:R-:W-:-:S02]  /*0e40*/  CS2R R8, SRZ ;  /* 0x0000000000087805 */ /* 0x002fc4000001ff00 */
[----:B--2---:R-:W-:Y:S02]  /*0e50*/  CS2R R6, SRZ ;  /* 0x0000000000067805 */ /* 0x004fe4000001ff00 */
[----:B---3--:R-:W-:Y:S02]  /*0e60*/  CS2R R4, SRZ ;  /* 0x0000000000047805 */ /* 0x008fe4000001ff00 */
[----:B----4-:R-:W-:Y:S01]  /*0e70*/  CS2R R2, SRZ ;  /* 0x0000000000027805 */ /* 0x010fe2000001ff00 */
[----:B------:R-:W-:Y:S06]  /*0e80*/  BAR.SYNC.DEFER_BLOCKING 0x0 ;  /* 0x0000000000007b1d */ /* 0x000fec0000010000 */
[----:B------:R-:W-:Y:S05]  /*0e90*/  BRA.U !UP2, `(.L_x_0) ;  /* 0x000000250af47547 */ /* 0x000fea000b800000 */
[----:B------:R0:W1:Y:S01]  /*0ea0*/  LDS.128 R68, [R66] ;  /* 0x0000000042447984 */ /* 0x0000620000000c00 */
[----:B------:R-:W-:Y:S01]  /*0eb0*/  UISETP.GT.AND UP0, UPT, UR17, 0x8, UPT ;  /* 0x000000081100788c */ /* 0x000fe2000bf04270 */
[----:B------:R-:W-:Y:S01]  /*0ec0*/  VIADD R106, R106, 0x1000 ;  /* 0x000010006a6a7836 */ /* 0x000fe20000000000 */
[----:B------:R-:W-:Y:S01]  /*0ed0*/  UIADD3 UR17, UPT, UPT, UR17, 0x7, URZ ;  /* 0x0000000711117890 */ /* 0x000fe2000fffe0ff */
[----:B------:R0:W2:Y:S01]  /*0ee0*/  LDS.128 R76, [R66+0x40] ;  /* 0x00004000424c7984 */ /* 0x0000a20000000c00 */
[----:B------:R-:W-:Y:S01]  /*0ef0*/  VIADD R105, R105, 0x1080 ;  /* 0x0000108069697836 */ /* 0x000fe20000000000 */
[----:B------:R-:W3:Y:S01]  /*0f00*/  LDCU.64 UR10, c[0x0][0x3a8] ;  /* 0x00007500ff0a77ac */ /* 0x000ee20008000a00 */
[----:B------:R-:W-:Y:S01]  /*0f10*/  PLOP3.LUT P0, PT, PT, PT, UP0, 0x80, 0x8 ;  /* 0x000000000008781c */ /* 0x000fe20003f0f008 */
[----:B------:R0:W4:Y:S01]  /*0f20*/  LDS.128 R72, [R65] ;  /* 0x0000000041487984 */ /* 0x0001220000000c00 */
[----:B------:R-:W-:Y:S01]  /*0f30*/  IMAD.MOV.U32 R14, RZ, RZ, RZ ;  /* 0x000000ffff0e7224 */ /* 0x000fe200078e00ff */
[----:B------:R-:W0:Y:S01]  /*0f40*/  LDCU.64 UR8, c[0x0][0x3d8] ;  /* 0x00007b00ff0877ac */ /* 0x000e220008000a00 */
[----:B------:R-:W-:Y:S01]  /*0f50*/  SEL R104, R104, RZ, P0 ;  /* 0x000000ff68687207 */ /* 0x000fe20000000000 */
[----:B------:R0:W0:Y:S01]  /*0f60*/  LDS.128 R80, [R65+0x80] ;  /* 0x0000800041507984 */ /* 0x0000220000000c00 */
[----:B------:R-:W-:Y:S01]  /*0f70*/  SEL R103, R103, RZ, P0 ;  /* 0x000000ff67677207 */ /* 0x000fe20000000000 */
[----:B------:R-:W0:Y:S01]  /*0f80*/  LDCU.64 UR6, c[0x0][0x3e0] ;  /* 0x00007c00ff0677ac */ /* 0x000e220008000a00 */
[----:B------:R-:W0:Y:S01]  /*0f90*/  LDCU.64 UR4, c[0x0][0x3b0] ;  /* 0x00007600ff0477ac */ /* 0x000e220008000a00 */
[----:B------:R-:W-:Y:S01]  /*0fa0*/  USHF.R.U32.HI UR17, URZ, 0x3, UR17 ;  /* 0x00000003ff117899 */ /* 0x000fe20008011611 */
[----:B------:R-:W-:-:S11]  /*0fb0*/  UMOV UR16, 0x1 ;  /* 0x0000000100107882 */ /* 0x000fd60000000000 */
.L_x_1:
[----:B------:R-:W-:Y:S01]  /*0fc0*/  LDS.128 R84, [R66+0x210] ;  /* 0x0002100042547984 */ /* 0x000fe20000000c00 */
[CC--:B-1--4-:R-:W-:Y:S01]  /*0fd0*/  FFMA R63, R68.reuse, R72.reuse, R63 ;  /* 0x00000048443f7223 */ /* 0x0d2fe2000000003f */
[CC--:B------:R-:W-:Y:S01]  /*0fe0*/  FFMA R64, R69.reuse, R72.reuse, R64 ;  /* 0x0000004845407223 */ /* 0x0c0fe20000000040 */
[-C--:B------:R-:W-:Y:S01]  /*0ff0*/  FFMA R62, R69, R73.reuse, R62 ;  /* 0x00000049453e7223 */ /* 0x080fe2000000003e */
[-C--:B------:R-:W-:Y:S01]  /*1000*/  FFMA R61, R68, R73.reuse, R61 ;  /* 0x00000049443d7223 */ /* 0x080fe2000000003d */
[----:B------:R-:W1:Y:S01]  /*1010*/  LDS.128 R88, [R65+0x200] ;  /* 0x0002000041587984 */ /* 0x000e620000000c00 */
[CC--:B------:R-:W-:Y:S01]  /*1020*/  FFMA R59, R70.reuse, R72.reuse, R59 ;  /* 0x00000048463b7223 */ /* 0x0c0fe2000000003b */
[CC--:B------:R-:W-:Y:S01]  /*1030*/  FFMA R60, R71.reuse, R72.reuse, R60 ;  /* 0x00000048473c7223 */ /* 0x0c0fe2000000003c */
[-C--:B------:R-:W-:Y:S01]  /*1040*/  FFMA R58, R71, R73.reuse, R58 ;  /* 0x00000049473a7223 */ /* 0x080fe2000000003a */
[-C--:B------:R-:W-:Y:S01]  /*1050*/  FFMA R57, R70, R73.reuse, R57 ;  /* 0x0000004946397223 */ /* 0x080fe20000000039 */
[CC--:B--23--:R-:W-:Y:S01]  /*1060*/  FFMA R55, R76.reuse, R72.reuse, R55 ;  /* 0x000000484c377223 */ /* 0x0ccfe20000000037 */
[CC--:B------:R-:W-:Y:S01]  /*1070*/  FFMA R56, R77.reuse, R72.reuse, R56 ;  /* 0x000000484d387223 */ /* 0x0c0fe20000000038 */
[-C--:B------:R-:W-:Y:S01]  /*1080*/  FFMA R54, R77, R73.reuse, R54 ;  /* 0x000000494d367223 */ /* 0x080fe20000000036 */
[-C--:B------:R-:W-:Y:S01]  /*1090*/  FFMA R53, R76, R73.reuse, R53 ;  /* 0x000000494c357223 */ /* 0x080fe20000000035 */
[CC--:B------:R-:W-:Y:S01]  /*10a0*/  FFMA R51, R78.reuse, R72.reuse, R51 ;  /* 0x000000484e337223 */ /* 0x0c0fe20000000033 */
[C---:B------:R-:W-:Y:S01]  /*10b0*/  FFMA R52, R79.reuse, R72, R52 ;  /* 0x000000484f347223 */ /* 0x040fe20000000034 */
[CC--:B------:R-:W-:Y:S01]  /*10c0*/  FFMA R50, R79.reuse, R73.reuse, R50 ;  /* 0x000000494f327223 */ /* 0x0c0fe20000000032 */
[C---:B------:R-:W-:Y:S01]  /*10d0*/  FFMA R48, R78.reuse, R73, R48 ;  /* 0x000000494e307223 */ /* 0x040fe20000000030 */
[CC--:B------:R-:W-:Y:S01]  /*10e0*/  FFMA R49, R78.reuse, R74.reuse, R49 ;  /* 0x0000004a4e317223 */ /* 0x0c0fe20000000031 */
[CC--:B------:R-:W-:Y:S01]  /*10f0*/  FFMA R47, R79.reuse, R74.reuse, R47 ;  /* 0x0000004a4f2f7223 */ /* 0x0c0fe2000000002f */
[-C--:B------:R-:W-:Y:S01]  /*1100*/  FFMA R46, R79, R75.reuse, R46 ;  /* 0x0000004b4f2e7223 */ /* 0x080fe2000000002e */
[-C--:B------:R-:W-:Y:S01]  /*1110*/  FFMA R45, R78, R75.reuse, R45 ;  /* 0x0000004b4e2d7223 */ /* 0x080fe2000000002d */
        /* <DEDUP_REMOVED lines=9> */
[C---:B------:R-:W-:Y:S01]  /*11b0*/  FFMA R36, R69.reuse, R74, R36 ;  /* 0x0000004a45247223 */ /* 0x040fe20000000024 */
[CC--:B------:R-:W-:Y:S01]  /*11c0*/  FFMA R34, R69.reuse, R75.reuse, R34 ;  /* 0x0000004b45227223 */ /* 0x0c0fe20000000022 */
[C---:B------:R-:W-:Y:S01]  /*11d0*/  FFMA R33, R68.reuse, R75, R33 ;  /* 0x0000004b44217223 */ /* 0x040fe20000000021 */
[CC--:B0-----:R-:W-:Y:S01]  /*11e0*/  FFMA R31, R68.reuse, R80.reuse, R31 ;  /* 0x00000050441f7223 */ /* 0x0c1fe2000000001f */
[----:B------:R-:W0:Y:S01]  /*11f0*/  LDS.128 R72, [R66+0x250] ;  /* 0x0002500042487984 */ /* 0x000e220000000c00 */
        /* <DEDUP_REMOVED lines=24> */
[----:B------:R-:W2:Y:S01]  /*1380*/  LDS.128 R76, [R65+0x280] ;  /* 0x00028000414c7984 */ /* 0x000ea20000000c00 */
[CC--:B------:R-:W-:Y:S01]  /*1390*/  FFMA R8, R71.reuse, R82.reuse, R8 ;  /* 0x0000005247087223 */ /* 0x0c0fe20000000008 */
[-C--:B------:R-:W-:Y:S01]  /*13a0*/  FFMA R6, R71, R83.reuse, R6 ;  /* 0x0000005347067223 */ /* 0x080fe20000000006 */
[-C--:B------:R-:W-:Y:S01]  /*13b0*/  FFMA R5, R70, R83.reuse, R5 ;  /* 0x0000005346057223 */ /* 0x080fe20000000005 */
[CC--:B------:R-:W-:Y:S01]  /*13c0*/  FFMA R3, R68.reuse, R82.reuse, R3 ;  /* 0x0000005244037223 */ /* 0x0c0fe20000000003 */
[C---:B------:R-:W-:Y:S01]  /*13d0*/  FFMA R4, R69.reuse, R82, R4 ;  /* 0x0000005245047223 */ /* 0x040fe20000000004 */
[-C--:B------:R-:W-:Y:S01]  /*13e0*/  FFMA R2, R69, R83.reuse, R2 ;  /* 0x0000005345027223 */ /* 0x080fe20000000002 */
[----:B------:R-:W-:Y:S01]  /*13f0*/  FFMA R0, R68, R83, R0 ;  /* 0x0000005344007223 */ /* 0x000fe20000000000 */
[----:B------:R-:W-:Y:S01]  /*1400*/  LOP3.LUT P1, RZ, R103, 0x1, RZ, 0xc0, !PT ;  /* 0x0000000167ff7812 */ /* 0x000fe2000782c0ff */
[----:B------:R-:W-:Y:S01]  /*1410*/  LDS.128 R68, [R66+0x420] ;  /* 0x0004200042447984 */ /* 0x000fe20000000c00 */
[----:B------:R-:W-:Y:S01]  /*1420*/  HFMA2 R102, -RZ, RZ, 0, 0 ;  /* 0x00000000ff667431 */ /* 0x000fe200000001ff */
[----:B------:R-:W-:Y:S02]  /*1430*/  LOP3.LUT P0, RZ, R104, 0x1, RZ, 0xc0, !PT ;  /* 0x0000000168ff7812 */ /* 0x000fe4000780c0ff */
[----:B------:R-:W-:Y:S02]  /*1440*/  CS2R R98, SRZ ;  /* 0x0000000000627805 */ /* 0x000fe4000001ff00 */
[----:B------:R-:W-:Y:S01]  /*1450*/  CS2R R96, SRZ ;  /* 0x0000000000607805 */ /* 0x000fe2000001ff00 */
[----:B------:R-:W4:Y:S01]  /*1460*/  LDS.128 R80, [R65+0x400] ;  /* 0x0004000041507984 */ /* 0x000f220000000c00 */
[----:B------:R-:W-:Y:S02]  /*1470*/  CS2R R100, SRZ ;  /* 0x0000000000647805 */ /* 0x000fe4000001ff00 */
[--C-:B------:R-:W-:Y:S01]  /*1480*/  SHF.R.U32.HI R67, RZ, 0x1, R104.reuse ;  /* 0x00000001ff437819 */ /* 0x100fe20000011668 */
[----:B------:R-:W-:Y:S01]  /*1490*/  UISETP.NE.AND UP0, UPT, UR16, 0x1, UPT ;  /* 0x000000011000788c */ /* 0x000fe2000bf05270 */
[--C-:B------:R-:W-:Y:S01]  /*14a0*/  SHF.R.U32.HI R92, RZ, 0x1, R103.reuse ;  /* 0x00000001ff5c7819 */ /* 0x100fe20000011667 */
[----:B------:R-:W-:Y:S01]  /*14b0*/  UIADD3 UR13, UPT, UPT, UR17, -0x1, URZ ;  /* 0xffffffff110d7890 */ /* 0x000fe2000fffe0ff */
[----:B------:R-:W-:Y:S01]  /*14c0*/  LOP3.LUT P3, RZ, R67, 0x1, RZ, 0xc0, !PT ;  /* 0x0000000143ff7812 */ /* 0x000fe2000786c0ff */
[----:B------:R5:W4:Y:S01]  /*14d0*/  @P1 LDG.E.LTC128B R102, desc[UR20][R110.64] ;  /* 0x000000146e661981 */ /* 0x000b22000c1e1920 */
[----:B---3--:R-:W-:Y:S01]  /*14e0*/  IADD3 R114, P1, PT, R110, UR10, RZ ;  /* 0x0000000a6e727c10 */ /* 0x008fe2000ff3e0ff */
[----:B------:R-:W-:Y:S01]  /*14f0*/  ULOP3.LUT UR16, UR16, 0x1, URZ, 0x3c, !UPT ;  /* 0x0000000110107892 */ /* 0x000fe2000f8e3cff */
[----:B------:R-:W-:Y:S02]  /*1500*/  LOP3.LUT P6, RZ, R92, 0x1, RZ, 0xc0, !PT ;  /* 0x000000015cff7812 */ /* 0x000fe400078cc0ff */
[----:B------:R3:W4:Y:S01]  /*1510*/  @P0 LDG.E.LTC128B R98, desc[UR20][R108.64] ;  /* 0x000000146c620981 */ /* 0x000722000c1e1920 */
[----:B------:R-:W-:Y:S02]  /*1520*/  IADD3 R112, P0, PT, R108, UR8, RZ ;  /* 0x000000086c707c10 */ /* 0x000fe4000ff1e0ff */
[----:B------:R-:W-:Y:S02]  /*1530*/  IADD3.X R115, PT, PT, R111, UR11, RZ, P1, !PT ;  /* 0x0000000b6f737c10 */ /* 0x000fe40008ffe4ff */
[----:B------:R-:W-:Y:S02]  /*1540*/  IADD3.X R113, PT, PT, R109, UR9, RZ, P0, !PT ;  /* 0x000000096d717c10 */ /* 0x000fe400087fe4ff */
[----:B------:R-:W-:Y:S02]  /*1550*/  IADD3 R94, P0, PT, R114, UR10, RZ ;  /* 0x0000000a725e7c10 */ /* 0x000fe4000ff1e0ff */
[--C-:B------:R-:W-:Y:S01]  /*1560*/  SHF.R.U32.HI R67, RZ, 0x2, R104.reuse ;  /* 0x00000002ff437819 */ /* 0x100fe20000011668 */
[----:B------:R1:W4:Y:S01]  /*1570*/  @P3 LDG.E.LTC128B R97, desc[UR20][R112.64] ;  /* 0x0000001470613981 */ /* 0x000322000c1e1920 */
[----:B------:R-:W-:Y:S02]  /*1580*/  IADD3.X R95, PT, PT, R115, UR11, RZ, P0, !PT ;  /* 0x0000000b735f7c10 */ /* 0x000fe400087fe4ff */
[----:B------:R-:W-:Y:S02]  /*1590*/  LOP3.LUT P2, RZ, R67, 0x1, RZ, 0xc0, !PT ;  /* 0x0000000143ff7812 */ /* 0x000fe4000784c0ff */
[----:B------:R-:W4:Y:S01]  /*15a0*/  @P6 LDG.E.LTC128B R101, desc[UR20][R114.64] ;  /* 0x0000001472656981 */ /* 0x000f22000c1e1920 */
[--C-:B------:R-:W-:Y:S02]  /*15b0*/  SHF.R.U32.HI R93, RZ, 0x2, R103.reuse ;  /* 0x00000002ff5d7819 */ /* 0x100fe40000011667 */
[----:B------:R-:W-:Y:S02]  /*15c0*/  SHF.R.U32.HI R92, RZ, 0x3, R103 ;  /* 0x00000003ff5c7819 */ /* 0x000fe40000011667 */
[----:B------:R-:W-:Y:S02]  /*15d0*/  LOP3.LUT P5, RZ, R93, 0x1, RZ, 0xc0, !PT ;  /* 0x000000015dff7812 */ /* 0x000fe400078ac0ff */
[----:B------:R-:W-:Y:S02]  /*15e0*/  LOP3.LUT P4, RZ, R92, 0x1, RZ, 0xc0, !PT ;  /* 0x000000015cff7812 */ /* 0x000fe4000788c0ff */
[----:B------:R-:W-:Y:S02]  /*15f0*/  IADD3 R92, P0, PT, R112, UR8, RZ ;  /* 0x00000008705c7c10 */ /* 0x000fe4000ff1e0ff */
[----:B-----5:R-:W-:Y:S02]  /*1600*/  IADD3 R110, P3, PT, R94, UR10, RZ ;  /* 0x0000000a5e6e7c10 */ /* 0x020fe4000ff7e0ff */
[----:B------:R-:W-:Y:S02]  /*1610*/  IADD3.X R93, PT, PT, R113, UR9, RZ, P0, !PT ;  /* 0x00000009715d7c10 */ /* 0x000fe400087fe4ff */
[----:B---3--:R-:W-:Y:S02]  /*1620*/  IADD3 R108, P0, PT, R92, UR8, RZ ;  /* 0x000000085c6c7c10 */ /* 0x008fe4000ff1e0ff */
[----:B------:R-:W-:Y:S01]  /*1630*/  IADD3.X R111, PT, PT, R95, UR11, RZ, P3, !PT ;  /* 0x0000000b5f6f7c10 */ /* 0x000fe20009ffe4ff */
[----:B------:R-:W3:Y:S01]  /*1640*/  @P5 LDG.E.LTC128B R100, desc[UR20][R94.64] ;  /* 0x000000145e645981 */ /* 0x000ee2000c1e1920 */
[----:B------:R-:W-:Y:S02]  /*1650*/  IADD3.X R109, PT, PT, R93, UR9, RZ, P0, !PT ;  /* 0x000000095d6d7c10 */ /* 0x000fe400087fe4ff */
[----:B------:R-:W-:Y:S02]  /*1660*/  SHF.R.U32.HI R67, RZ, 0x3, R104 ;  /* 0x00000003ff437819 */ /* 0x000fe40000011668 */
[----:B------:R5:W3:Y:S01]  /*1670*/  @P4 LDG.E.LTC128B R99, desc[UR20][R110.64] ;  /* 0x000000146e634981 */ /* 0x000ae2000c1e1920 */
[----:B------:R-:W-:Y:S02]  /*1680*/  MOV R107, R66 ;  /* 0x00000042006b7202 */ /* 0x000fe40000000f00 */
[----:B------:R-:W-:Y:S02]  /*1690*/  LOP3.LUT P1, RZ, R67, 0x1, RZ, 0xc0, !PT ;  /* 0x0000000143ff7812 */ /* 0x000fe4000782c0ff */
[----:B------:R0:W3:Y:S01]  /*16a0*/  @P2 LDG.E.LTC128B R96, desc[UR20][R92.64] ;  /* 0x000000145c602981 */ /* 0x0000e2000c1e1920 */
[----:B------:R-:W-:Y:S02]  /*16b0*/  MOV R67, RZ ;  /* 0x000000ff00437202 */ /* 0x000fe40000000f00 */
[----:B-1----:R-:W-:Y:S08]  /*16c0*/  MOV R112, R65 ;  /* 0x0000004100707202 */ /* 0x002ff00000000f00 */
[----:B------:R1:W3:Y:S01]  /*16d0*/  @P1 LDG.E.LTC128B R67, desc[UR20][R108.64] ;  /* 0x000000146c431981 */ /* 0x0002e2000c1e1920 */
[----:B------:R-:W-:Y:S01]  /*16e0*/  PLOP3.LUT P1, PT, PT, PT, UP0, 0x80, 0x8 ;  /* 0x000000000008781c */ /* 0x000fe20003f2f008 */
[----:B------:R-:W-:Y:S06]  /*16f0*/  UISETP.GT.AND UP0, UPT, UR17, 0x2, UPT ;  /* 0x000000021100788c */ /* 0x000fec000bf04270 */
[----:B------:R-:W-:Y:S01]  /*1700*/  PLOP3.LUT P0, PT, PT, PT, UP0, 0x80, 0x8 ;  /* 0x000000000008781c */ /* 0x000fe20003f0f008 */
[----:B------:R-:W-:Y:S01]  /*1710*/  UISETP.GT.AND UP0, UPT, UR17, 0x1, UPT ;  /* 0x000000011100788c */ /* 0x000fe2000bf04270 */
[----:B-----5:R-:W-:Y:S02]  /*1720*/  IADD3 R110, P2, PT, R110, UR4, RZ ;  /* 0x000000046e6e7c10 */ /* 0x020fe4000ff5e0ff */
[----:B------:R-:W-:Y:S01]  /*1730*/  SEL R104, R104, RZ, P0 ;  /* 0x000000ff68687207 */ /* 0x000fe20000000000 */
[----:B0-----:R-:W-:Y:S01]  /*1740*/  LDS.128 R92, [R66+0xeb0] ;  /* 0x000eb000425c7984 */ /* 0x001fe20000000c00 */
[----:B------:R-:W-:Y:S01]  /*1750*/  SEL R103, R103, RZ, P0 ;  /* 0x000000ff67677207 */ /* 0x000fe20000000000 */
[----:B------:R-:W-:Y:S01]  /*1760*/  UMOV UR17, UR13 ;  /* 0x0000000d00117c82 */ /* 0x000fe20008000000 */
[----:B------:R-:W-:Y:S02]  /*1770*/  IADD3.X R111, PT, PT, R111, UR5, RZ, P2, !PT ;  /* 0x000000056f6f7c10 */ /* 0x000fe400097fe4ff */
[----:B-1----:R-:W-:Y:S04]  /*1780*/  IADD3 R108, P3, PT, R108, UR6, RZ ;  /* 0x000000066c6c7c10 */ /* 0x002fe8000ff7e0ff */
[----:B------:R-:W-:Y:S01]  /*1790*/  IADD3.X R109, PT, PT, R109, UR7, RZ, P3, !PT ;  /* 0x000000076d6d7c10 */ /* 0x000fe20009ffe4ff */
        /* <DEDUP_REMOVED lines=32> */
[CC--:B--2---:R-:W-:Y:S01]  /*19a0*/  FFMA R31, R84.reuse, R76.reuse, R31 ;  /* 0x0000004c541f7223 */ /* 0x0c4fe2000000001f */
        /* <DEDUP_REMOVED lines=25> */
[----:B------:R-:W1:Y:S01]  /*1b40*/  LDS.128 R72, [R65+0x480] ;  /* 0x0004800041487984 */ /* 0x000e620000000c00 */
[CC--:B------:R-:W-:Y:S01]  /*1b50*/  FFMA R8, R87.reuse, R78.reuse, R8 ;  /* 0x0000004e57087223 */ /* 0x0c0fe20000000008 */
[-C--:B------:R-:W-:Y:S01]  /*1b60*/  FFMA R6, R87, R79.reuse, R6 ;  /* 0x0000004f57067223 */ /* 0x080fe20000000006 */
[-C--:B------:R-:W-:Y:S01]  /*1b70*/  FFMA R5, R86, R79.reuse, R5 ;  /* 0x0000004f56057223 */ /* 0x080fe20000000005 */
[CC--:B------:R-:W-:Y:S01]  /*1b80*/  FFMA R3, R84.reuse, R78.reuse, R3 ;  /* 0x0000004e54037223 */ /* 0x0c0fe20000000003 */
[C---:B------:R-:W-:Y:S01]  /*1b90*/  FFMA R4, R85.reuse, R78, R4 ;  /* 0x0000004e55047223 */ /* 0x040fe20000000004 */
[-C--:B------:R-:W-:Y:S01]  /*1ba0*/  FFMA R2, R85, R79.reuse, R2 ;  /* 0x0000004f55027223 */ /* 0x080fe20000000002 */
[----:B------:R-:W-:Y:S01]  /*1bb0*/  FFMA R0, R84, R79, R0 ;  /* 0x0000004f54007223 */ /* 0x000fe20000000000 */
[CC--:B----4-:R-:W-:Y:S01]  /*1bc0*/  FFMA R63, R68.reuse, R80.reuse, R63 ;  /* 0x00000050443f7223 */ /* 0x0d0fe2000000003f */
[----:B------:R-:W-:Y:S01]  /*1bd0*/  LDS.128 R76, [R66+0x630] ;  /* 0x00063000424c7984 */ /* 0x000fe20000000c00 */
        /* <DEDUP_REMOVED lines=8> */
[CC--:B0-----:R-:W-:Y:S01]  /*1c60*/  FFMA R55, R88.reuse, R80.reuse, R55 ;  /* 0x0000005058377223 */ /* 0x0c1fe20000000037 */
        /* <DEDUP_REMOVED lines=23> */
[CC--:B-1----:R-:W-:Y:S01]  /*1de0*/  FFMA R31, R68.reuse, R72.reuse, R31 ;  /* 0x00000048441f7223 */ /* 0x0c2fe2000000001f */
        /* <DEDUP_REMOVED lines=33> */
[CC--:B--2---:R-:W-:Y:S01]  /*2000*/  FFMA R63, R76.reuse, R84.reuse, R63 ;  /* 0x000000544c3f7223 */ /* 0x0c4fe2000000003f */
        /* <DEDUP_REMOVED lines=204> */
[----:B------:R2:W-:Y:S01]  /*2cd0*/  LDS.128 R84, [R66+0xe70] ;  /* 0x000e700042547984 */ /* 0x0005e20000000c00 */
[CC--:B------:R-:W-:Y:S01]  /*2ce0*/  FFMA R64, R69.reuse, R80.reuse, R64 ;  /* 0x0000005045407223 */ /* 0x0c0fe20000000040 */
[-C--:B------:R-:W-:Y:S01]  /*2cf0*/  FFMA R62, R69, R81.reuse, R62 ;  /* 0x00000051453e7223 */ /* 0x080fe2000000003e */
[-C--:B------:R-:W-:Y:S01]  /*2d00*/  FFMA R61, R68, R81.reuse, R61 ;  /* 0x00000051443d7223 */ /* 0x080fe2000000003d */
[CC--:B------:R-:W-:Y:S01]  /*2d10*/  FFMA R59, R70.reuse, R80.reuse, R59 ;  /* 0x00000050463b7223 */ /* 0x0c0fe2000000003b */
[----:B------:R-:W4:Y:S01]  /*2d20*/  LDS.128 R76, [R65+0xe00] ;  /* 0x000e0000414c7984 */ /* 0x000f220000000c00 */
        /* <DEDUP_REMOVED lines=51> */
[----:B--2---:R-:W-:Y:S01]  /*3060*/  @P1 IADD3 R66, PT, PT, R66, -0x1080, RZ ;  /* 0xffffef8042421810 */ /* 0x004fe20007ffe0ff */
[----:B------:R0:W1:Y:S01]  /*3070*/  LDS.128 R88, [R65+0xe80] ;  /* 0x000e800041587984 */ /* 0x0000620000000c00 */
[CC--:B------:R-:W-:Y:S01]  /*3080*/  FFMA R7, R70.reuse, R74.reuse, R7 ;  /* 0x0000004a46077223 */ /* 0x0c0fe20000000007 */
[CC--:B------:R-:W-:Y:S01]  /*3090*/  FFMA R8, R71.reuse, R74.reuse, R8 ;  /* 0x0000004a47087223 */ /* 0x0c0fe20000000008 */
[-C--:B------:R-:W-:Y:S01]  /*30a0*/  FFMA R6, R71, R75.reuse, R6 ;  /* 0x0000004b47067223 */ /* 0x080fe20000000006 */
[-C--:B------:R-:W-:Y:S01]  /*30b0*/  FFMA R5, R70, R75.reuse, R5 ;  /* 0x0000004b46057223 */ /* 0x080fe20000000005 */
[----:B------:R-:W-:Y:S01]  /*30c0*/  STS [R105], R102 ;  /* 0x0000006669007388 */ /* 0x000fe20000000800 */
[CC--:B------:R-:W-:Y:S01]  /*30d0*/  FFMA R3, R68.reuse, R74.reuse, R3 ;  /* 0x0000004a44037223 */ /* 0x0c0fe20000000003 */
[C---:B------:R-:W-:Y:S01]  /*30e0*/  FFMA R4, R69.reuse, R74, R4 ;  /* 0x0000004a45047223 */ /* 0x040fe20000000004 */
[-C--:B------:R-:W-:Y:S02]  /*30f0*/  FFMA R2, R69, R75.reuse, R2 ;  /* 0x0000004b45027223 */ /* 0x080fe40000000002 */
[----:B------:R-:W-:Y:S01]  /*3100*/  STS [R105+0x80], R101 ;  /* 0x0000806569007388 */ /* 0x000fe20000000800 */
[----:B------:R-:W-:Y:S01]  /*3110*/  FFMA R0, R68, R75, R0 ;  /* 0x0000004b44007223 */ /* 0x000fe20000000000 */
[CC--:B----4-:R-:W-:Y:S01]  /*3120*/  FFMA R63, R84.reuse, R76.reuse, R63 ;  /* 0x0000004c543f7223 */ /* 0x0d0fe2000000003f */
[CC--:B------:R-:W-:Y:S02]  /*3130*/  FFMA R64, R85.reuse, R76.reuse, R64 ;  /* 0x0000004c55407223 */ /* 0x0c0fe40000000040 */
[----:B---3--:R-:W-:Y:S01]  /*3140*/  STS [R105+0x100], R100 ;  /* 0x0001006469007388 */ /* 0x008fe20000000800 */
[-C--:B------:R-:W-:Y:S01]  /*3150*/  FFMA R62, R85, R77.reuse, R62 ;  /* 0x0000004d553e7223 */ /* 0x080fe2000000003e */
[-C--:B------:R-:W-:Y:S01]  /*3160*/  FFMA R61, R84, R77.reuse, R61 ;  /* 0x0000004d543d7223 */ /* 0x080fe2000000003d */
[CC--:B------:R-:W-:Y:S02]  /*3170*/  FFMA R59, R86.reuse, R76.reuse, R59 ;  /* 0x0000004c563b7223 */ /* 0x0c0fe4000000003b */
[----:B------:R-:W-:Y:S01]  /*3180*/  STS [R105+0x180], R99 ;  /* 0x0001806369007388 */ /* 0x000fe20000000800 */
[CC--:B------:R-:W-:Y:S01]  /*3190*/  FFMA R60, R87.reuse, R76.reuse, R60 ;  /* 0x0000004c573c7223 */ /* 0x0c0fe2000000003c */
[-C--:B------:R-:W-:Y:S01]  /*31a0*/  FFMA R58, R87, R77.reuse, R58 ;  /* 0x0000004d573a7223 */ /* 0x080fe2000000003a */
[-C--:B------:R-:W-:Y:S02]  /*31b0*/  FFMA R57, R86, R77.reuse, R57 ;  /* 0x0000004d56397223 */ /* 0x080fe40000000039 */
[----:B------:R-:W-:Y:S01]  /*31c0*/  STS [R106], R98 ;  /* 0x000000626a007388 */ /* 0x000fe20000000800 */
[CC--:B------:R-:W-:Y:S01]  /*31d0*/  FFMA R55, R92.reuse, R76.reuse, R55 ;  /* 0x0000004c5c377223 */ /* 0x0c0fe20000000037 */
[CC--:B------:R-:W-:Y:S01]  /*31e0*/  FFMA R56, R93.reuse, R76.reuse, R56 ;  /* 0x0000004c5d387223 */ /* 0x0c0fe20000000038 */
[-C--:B------:R-:W-:Y:S02]  /*31f0*/  FFMA R54, R93, R77.reuse, R54 ;  /* 0x0000004d5d367223 */ /* 0x080fe40000000036 */
[----:B------:R-:W-:Y:S01]  /*3200*/  STS [R106+0x400], R97 ;  /* 0x000400616a007388 */ /* 0x000fe20000000800 */
[-C--:B------:R-:W-:Y:S01]  /*3210*/  FFMA R53, R92, R77.reuse, R53 ;  /* 0x0000004d5c357223 */ /* 0x080fe20000000035 */
[CC--:B------:R-:W-:Y:S01]  /*3220*/  FFMA R51, R94.reuse, R76.reuse, R51 ;  /* 0x0000004c5e337223 */ /* 0x0c0fe20000000033 */
[C---:B------:R-:W-:Y:S02]  /*3230*/  FFMA R52, R95.reuse, R76, R52 ;  /* 0x0000004c5f347223 */ /* 0x040fe40000000034 */
[----:B------:R-:W-:Y:S01]  /*3240*/  STS [R106+0x800], R96 ;  /* 0x000800606a007388 */ /* 0x000fe20000000800 */
[CC--:B------:R-:W-:Y:S01]  /*3250*/  FFMA R50, R95.reuse, R77.reuse, R50 ;  /* 0x0000004d5f327223 */ /* 0x0c0fe20000000032 */
[C---:B------:R-:W-:Y:S01]  /*3260*/  FFMA R48, R94.reuse, R77, R48 ;  /* 0x0000004d5e307223 */ /* 0x040fe20000000030 */
[CC--:B------:R-:W-:Y:S02]  /*3270*/  FFMA R49, R94.reuse, R78.reuse, R49 ;  /* 0x0000004e5e317223 */ /* 0x0c0fe40000000031 */
[----:B------:R2:W-:Y:S01]  /*3280*/  STS [R106+0xc00], R67 ;  /* 0x000c00436a007388 */ /* 0x0005e20000000800 */
[CC--:B------:R-:W-:Y:S01]  /*3290*/  FFMA R47, R95.reuse, R78.reuse, R47 ;  /* 0x0000004e5f2f7223 */ /* 0x0c0fe2000000002f */
[-C--:B------:R-:W-:Y:S01]  /*32a0*/  FFMA R46, R95, R79.reuse, R46 ;  /* 0x0000004f5f2e7223 */ /* 0x080fe2000000002e */
[-C--:B------:R-:W-:Y:S01]  /*32b0*/  FFMA R45, R94, R79.reuse, R45 ;  /* 0x0000004f5e2d7223 */ /* 0x080fe2000000002d */
[----:B------:R-:W-:Y:S01]  /*32c0*/  BAR.SYNC.DEFER_BLOCKING 0x0 ;  /* 0x0000000000007b1d */ /* 0x000fe20000010000 */
        /* <DEDUP_REMOVED lines=8> */
[----:B0-----:R-:W-:Y:S01]  /*3350*/  @P1 IADD3 R65, PT, PT, R65, -0x1000, RZ ;  /* 0xfffff00041411810 */ /* 0x001fe20007ffe0ff */
[-C--:B------:R-:W-:Y:S01]  /*3360*/  FFMA R35, R84, R78.reuse, R35 ;  /* 0x0000004e54237223 */ /* 0x080fe20000000023 */
[----:B------:R-:W-:Y:S01]  /*3370*/  @!P1 IADD3 R66, PT, PT, R107, 0x1080, RZ ;  /* 0x000010806b429810 */ /* 0x000fe20007ffe0ff */
[C---:B------:R-:W-:Y:S01]  /*3380*/  FFMA R36, R85.reuse, R78, R36 ;  /* 0x0000004e55247223 */ /* 0x040fe20000000024 */
[----:B------:R-:W-:Y:S01]  /*3390*/  @!P1 IADD3 R65, PT, PT, R112, 0x1000, RZ ;  /* 0x0000100070419810 */ /* 0x000fe20007ffe0ff */
[CC--:B------:R-:W-:Y:S01]  /*33a0*/  FFMA R34, R85.reuse, R79.reuse, R34 ;  /* 0x0000004f55227223 */ /* 0x0c0fe20000000022 */
[C---:B------:R-:W-:Y:S01]  /*33b0*/  FFMA R33, R84.reuse, R79, R33 ;  /* 0x0000004f54217223 */ /* 0x040fe20000000021 */
[CC--:B-1----:R-:W-:Y:S01]  /*33c0*/  FFMA R31, R84.reuse, R88.reuse, R31 ;  /* 0x00000058541f7223 */ /* 0x0c2fe2000000001f */
[----:B------:R-:W-:Y:S01]  /*33d0*/  MOV R107, R105 ;  /* 0x00000069006b7202 */ /* 0x000fe20000000f00 */
[CC--:B------:R-:W-:Y:S01]  /*33e0*/  FFMA R32, R85.reuse, R88.reuse, R32 ;  /* 0x0000005855207223 */ /* 0x0c0fe20000000020 */
[-C--:B------:R-:W-:Y:S01]  /*33f0*/  FFMA R30, R85, R89.reuse, R30 ;  /* 0x00000059551e7223 */ /* 0x080fe2000000001e */
[-C--:B------:R-:W-:Y:S01]  /*3400*/  FFMA R29, R84, R89.reuse, R29 ;  /* 0x00000059541d7223 */ /* 0x080fe2000000001d */
[CC--:B------:R-:W-:Y:S01]  /*3410*/  FFMA R27, R86.reuse, R88.reuse, R27 ;  /* 0x00000058561b7223 */ /* 0x0c0fe2000000001b */
[CC--:B------:R-:W-:Y:S01]  /*3420*/  FFMA R28, R87.reuse, R88.reuse, R28 ;  /* 0x00000058571c7223 */ /* 0x0c0fe2000000001c */
[-C--:B------:R-:W-:Y:S01]  /*3430*/  FFMA R26, R87, R89.reuse, R26 ;  /* 0x00000059571a7223 */ /* 0x080fe2000000001a */
[----:B------:R0:W1:Y:S01]  /*3440*/  LDS.128 R72, [R65] ;  /* 0x0000000041487984 */ /* 0x0000620000000c00 */
[-C--:B------:R-:W-:Y:S01]  /*3450*/  FFMA R25, R86, R89.reuse, R25 ;  /* 0x0000005956197223 */ /* 0x080fe20000000019 */
[CC--:B------:R-:W-:Y:S01]  /*3460*/  FFMA R23, R92.reuse, R88.reuse, R23 ;  /* 0x000000585c177223 */ /* 0x0c0fe20000000017 */
[CC--:B------:R-:W-:Y:S01]  /*3470*/  FFMA R24, R93.reuse, R88.reuse, R24 ;  /* 0x000000585d187223 */ /* 0x0c0fe20000000018 */
[-C--:B------:R-:W-:Y:S01]  /*3480*/  FFMA R22, R93, R89.reuse, R22 ;  /* 0x000000595d167223 */ /* 0x080fe20000000016 */
[----:B------:R0:W3:Y:S01]  /*3490*/  LDS.128 R76, [R66+0x40] ;  /* 0x00004000424c7984 */ /* 0x0000e20000000c00 */
[-C--:B------:R-:W-:Y:S01]  /*34a0*/  FFMA R21, R92, R89.reuse, R21 ;  /* 0x000000595c157223 */ /* 0x080fe20000000015 */
[CC--:B------:R-:W-:Y:S01]  /*34b0*/  FFMA R19, R94.reuse, R88.reuse, R19 ;  /* 0x000000585e137223 */ /* 0x0c0fe20000000013 */
[C---:B------:R-:W-:Y:S01]  /*34c0*/  FFMA R20, R95.reuse, R88, R20 ;  /* 0x000000585f147223 */ /* 0x040fe20000000014 */
[CC--:B------:R-:W-:Y:S01]  /*34d0*/  FFMA R18, R95.reuse, R89.reuse, R18 ;  /* 0x000000595f127223 */ /* 0x0c0fe20000000012 */
[----:B------:R0:W4:Y:S01]  /*34e0*/  LDS.128 R68, [R66] ;  /* 0x0000000042447984 */ /* 0x0001220000000c00 */
[C---:B------:R-:W-:Y:S01]  /*34f0*/  FFMA R16, R94.reuse, R89, R16 ;  /* 0x000000595e107223 */ /* 0x040fe20000000010 */
[CC--:B------:R-:W-:Y:S01]  /*3500*/  FFMA R17, R94.reuse, R90.reuse, R17 ;  /* 0x0000005a5e117223 */ /* 0x0c0fe20000000011 */
[CC--:B------:R-:W-:Y:S01]  /*3510*/  FFMA R15, R95.reuse, R90.reuse, R15 ;  /* 0x0000005a5f0f7223 */ /* 0x0c0fe2000000000f */
[-C--:B------:R-:W-:Y:S01]  /*3520*/  FFMA R14, R95, R91.reuse, R14 ;  /* 0x0000005b5f0e7223 */ /* 0x080fe2000000000e */
[----:B------:R0:W0:Y:S01]  /*3530*/  LDS.128 R80, [R65+0x80] ;  /* 0x0000800041507984 */ /* 0x0000220000000c00 */
[-C--:B------:R-:W-:Y:S01]  /*3540*/  FFMA R13, R94, R91.reuse, R13 ;  /* 0x0000005b5e0d7223 */ /* 0x080fe2000000000d */
[CC--:B------:R-:W-:Y:S01]  /*3550*/  FFMA R11, R92.reuse, R90.reuse, R11 ;  /* 0x0000005a5c0b7223 */ /* 0x0c0fe2000000000b */
[C---:B------:R-:W-:Y:S01]  /*3560*/  FFMA R12, R93.reuse, R90, R12 ;  /* 0x0000005a5d0c7223 */ /* 0x040fe2000000000c */
[-C--:B------:R-:W-:Y:S01]  /*3570*/  FFMA R10, R93, R91.reuse, R10 ;  /* 0x0000005b5d0a7223 */ /* 0x080fe2000000000a */
[----:B--2---:R-:W-:Y:S01]  /*3580*/  MOV R67, R106 ;  /* 0x0000006a00437202 */ /* 0x004fe20000000f00 */
[-C--:B------:R-:W-:Y:S01]  /*3590*/  FFMA R9, R92, R91.reuse, R9 ;  /* 0x0000005b5c097223 */ /* 0x080fe20000000009 */
[-C--:B------:R-:W-:Y:S01]  /*35a0*/  FFMA R7, R86, R90.reuse, R7 ;  /* 0x0000005a56077223 */ /* 0x080fe20000000007 */
[----:B------:R-:W-:Y:S01]  /*35b0*/  @P1 IADD3 R105, PT, PT, R105, 0x1080, RZ ;  /* 0x0000108069691810 */ /* 0x000fe20007ffe0ff */
[CC--:B------:R-:W-:Y:S01]  /*35c0*/  FFMA R8, R87.reuse, R90.reuse, R8 ;  /* 0x0000005a57087223 */ /* 0x0c0fe20000000008 */
[-C--:B------:R-:W-:Y:S01]  /*35d0*/  FFMA R6, R87, R91.reuse, R6 ;  /* 0x0000005b57067223 */ /* 0x080fe20000000006 */
[----:B------:R-:W-:Y:S01]  /*35e0*/  @P1 IADD3 R106, PT, PT, R106, 0x1000, RZ ;  /* 0x000010006a6a1810 */ /* 0x000fe20007ffe0ff */
[-C--:B------:R-:W-:Y:S01]  /*35f0*/  FFMA R5, R86, R91.reuse, R5 ;  /* 0x0000005b56057223 */ /* 0x080fe20000000005 */
[CC--:B------:R-:W-:Y:S01]  /*3600*/  FFMA R3, R84.reuse, R90.reuse, R3 ;  /* 0x0000005a54037223 */ /* 0x0c0fe20000000003 */
[----:B------:R-:W-:Y:S01]  /*3610*/  @!P1 IADD3 R105, PT, PT, R107, -0x1080, RZ ;  /* 0xffffef806b699810 */ /* 0x000fe20007ffe0ff */
[C---:B------:R-:W-:Y:S01]  /*3620*/  FFMA R4, R85.reuse, R90, R4 ;  /* 0x0000005a55047223 */ /* 0x040fe20000000004 */
[-C--:B------:R-:W-:Y:S01]  /*3630*/  FFMA R2, R85, R91.reuse, R2 ;  /* 0x0000005b55027223 */ /* 0x080fe20000000002 */
[----:B------:R-:W-:Y:S01]  /*3640*/  @!P1 IADD3 R106, PT, PT, R67, -0x1000, RZ ;  /* 0xfffff000436a9810 */ /* 0x000fe20007ffe0ff */
[----:B------:R-:W-:Y:S01]  /*3650*/  FFMA R0, R84, R91, R0 ;  /* 0x0000005b54007223 */ /* 0x000fe20000000000 */
[----:B------:R-:W-:Y:S09]  /*3660*/  BRA.U UP0, `(.L_x_1) ;  /* 0xffffffd900547547 */ /* 0x000ff2000b83ffff */
.L_x_0:
[----:B------:R-:W-:Y:S01]  /*3670*/  UMOV UR10, UR12 ;  /* 0x0000000c000a7c82 */ /* 0x000fe20008000000 */
[----:B------:R-:W-:Y:S05]  /*3680*/  BRA.U !UP1, `(.L_x_2) ;  /* 0x0000000109207547 */ /* 0x000fea000b800000 */
[----:B0-----:R-:W0:Y:S02]  /*3690*/  LDC.64 R66, c[0x0][0x4b8] ;  /* 0x00012e00ff427b82 */ /* 0x001e240000000a00 */
[----:B0-----:R-:W2:Y:S02]  /*36a0*/  LDG.E.64 R66, desc[UR20][R66.64] ;  /* 0x0000001442427981 */ /* 0x001ea4000c1e1b00 */
[----:B--2---:R-:W-:-:S04]  /*36b0*/  ISETP.NE.U32.AND P0, PT, R66, RZ, PT ;  /* 0x000000ff4200720c */ /* 0x004fc80003f05070 */
[----:B------:R-:W-:-:S13]  /*36c0*/  ISETP.NE.AND.EX P0, PT, R67, RZ, PT, P0 ;  /* 0x000000ff4300720c */ /* 0x000fda0003f05300 */
[----:B------:R-:W-:Y:S05]  /*36d0*/  @!P0 BRA `(.L_x_2) ;  /* 0x00000000000c8947 */ /* 0x000fea0003800000 */
[----:B------:R-:W2:Y:S02]  /*36e0*/  LD.E R65, desc[UR20][R66.64] ;  /* 0x0000001442417980 */ /* 0x000ea4000c101900 */
[----:B--2---:R-:W-:Y:S01]  /*36f0*/  R2UR UR13, R65 ;  /* 0x00000000410d72ca */ /* 0x004fe200000e0000 */
[----:B------:R-:W-:Y:S05]  /*3700*/  BRA `(.L_x_3) ;  /* 0x0000000000287947 */ /* 0x000fea0003800000 */
.L_x_2:
[----:B------:R-:W2:Y:S02]  /*3710*/  LDCU.64 UR4, c[0x0][0x4a8] ;  /* 0x00009500ff0477ac */ /* 0x000ea40008000a00 */
[----:B--2---:R-:W-:-:S04]  /*3720*/  UISETP.NE.U32.AND UP0, UPT, UR4, URZ, UPT ;  /* 0x000000ff0400728c */ /* 0x004fc8000bf05070 */
[----:B------:R-:W-:-:S09]  /*3730*/  UISETP.NE.AND.EX UP0, UPT, UR5, URZ, UPT, UP0 ;  /* 0x000000ff0500728c */ /* 0x000fd2000bf05300 */
[----:B------:R-:W-:Y:S05]  /*3740*/  BRA.U !UP0, `(.L_x_4) ;  /* 0x0000000108107547 */ /* 0x000fea000b800000 */
[----:B0-----:R-:W0:Y:S02]  /*3750*/  LDC.64 R66, c[0x0][0x4a8] ;  /* 0x00012a00ff427b82 */ /* 0x001e240000000a00 */
[----:B0-----:R-:W2:Y:S02]  /*3760*/  LDG.E R65, desc[UR20][R66.64] ;  /* 0x0000001442417981 */ /* 0x001ea4000c1e1900 */
[----:B--2---:R-:W-:Y:S01]  /*3770*/  R2UR UR13, R65 ;  /* 0x00000000410d72ca */ /* 0x004fe200000e0000 */
[----:B------:R-:W-:Y:S05]  /*3780*/  BRA `(.L_x_3) ;  /* 0x0000000000087947 */ /* 0x000fea0003800000 */
.L_x_4:
[----:B------:R-:W2:Y:S01]  /*3790*/  LDCU UR13, c[0x0][0x4a0] ;  /* 0x00009400ff0d77ac */ /* 0x000ea20008000800 */
[----:B------:R-:W-:Y:S01]  /*37a0*/  NOP ;  /* 0x0000000000007918 */ /* 0x000fe20000000000 */
.L_x_3:
[----:B------:R-:W5:Y:S02]  /*37b0*/  LDCU.64 UR4, c[0x0][0x4c0] ;  /* 0x00009800ff0477ac */ /* 0x000f640008000a00 */
[----:B-----5:R-:W-:-:S04]  /*37c0*/  UISETP.NE.U32.AND UP0, UPT, UR4, URZ, UPT ;  /* 0x000000ff0400728c */ /* 0x020fc8000bf05070 */
[----:B------:R-:W-:-:S09]  /*37d0*/  UISETP.NE.AND.EX UP0, UPT, UR5, URZ, UPT, UP0 ;  /* 0x000000ff0500728c */ /* 0x000fd2000bf05300 */
[----:B------:R-:W-:Y:S05]  /*37e0*/  BRA.U !UP0, `(.L_x_5) ;  /* 0x0000000108207547 */ /* 0x000fea000b800000 */
[----:B0-----:R-:W0:Y:S02]  /*37f0*/  LDC.64 R66, c[0x0][0x4c0] ;  /* 0x00013000ff427b82 */ /* 0x001e240000000a00 */
[----:B0-----:R-:W5:Y:S02]  /*3800*/  LDG.E.64 R66, desc[UR20][R66.64] ;  /* 0x0000001442427981 */ /* 0x001f64000c1e1b00 */
[----:B-----5:R-:W-:-:S04]  /*3810*/  ISETP.NE.U32.AND P0, PT, R66, RZ, PT ;  /* 0x000000ff4200720c */ /* 0x020fc80003f05070 */
[----:B------:R-:W-:-:S13]  /*3820*/  ISETP.NE.AND.EX P0, PT, R67, RZ, PT, P0 ;  /* 0x000000ff4300720c */ /* 0x000fda0003f05300 */
[----:B------:R-:W-:Y:S05]  /*3830*/  @!P0 BRA `(.L_x_5) ;  /* 0x00000000000c8947 */ /* 0x000fea0003800000 */
[----:B------:R-:W5:Y:S02]  /*3840*/  LD.E R65, desc[UR20][R66.64] ;  /* 0x0000001442417980 */ /* 0x000f64000c101900 */
[----:B-----5:R-:W-:Y:S01]  /*3850*/  R2UR UR12, R65 ;  /* 0x00000000410c72ca */ /* 0x020fe200000e0000 */
[----:B------:R-:W-:-:S14]  /*3860*/  BRA `(.L_x_6) ;  /* 0x0000000000287947 */ /* 0x000fdc0003800000 */
.L_x_5:
[----:B------:R-:W5:Y:S02]  /*3870*/  LDCU.64 UR4, c[0x0][0x4b0] ;  /* 0x00009600ff0477ac */ /* 0x000f640008000a00 */
[----:B-----5:R-:W-:-:S04]  /*3880*/  UISETP.NE.U32.AND UP0, UPT, UR4, URZ, UPT ;  /* 0x000000ff0400728c */ /* 0x020fc8000bf05070 */
[----:B------:R-:W-:-:S09]  /*3890*/  UISETP.NE.AND.EX UP0, UPT, UR5, URZ, UPT, UP0 ;  /* 0x000000ff0500728c */ /* 0x000fd2000bf05300 */
[----:B------:R-:W-:Y:S05]  /*38a0*/  BRA.U !UP0, `(.L_x_7) ;  /* 0x0000000108107547 */ /* 0x000fea000b800000 */
[----:B0-----:R-:W0:Y:S02]  /*38b0*/  LDC.64 R66, c[0x0][0x4b0] ;  /* 0x00012c00ff427b82 */ /* 0x001e240000000a00 */
[----:B0-----:R-:W5:Y:S02]  /*38c0*/  LDG.E R65, desc[UR20][R66.64] ;  /* 0x0000001442417981 */ /* 0x001f64000c1e1900 */
[----:B-----5:R-:W-:Y:S01]  /*38d0*/  R2UR UR12, R65 ;  /* 0x00000000410c72ca */ /* 0x020fe200000e0000 */
[----:B------:R-:W-:-:S14]  /*38e0*/  BRA `(.L_x_6) ;  /* 0x0000000000087947 */ /* 0x000fdc0003800000 */
.L_x_7:
[----:B------:R-:W0:Y:S01]  /*38f0*/  LDCU UR12, c[0x0][0x4a4] ;  /* 0x00009480ff0c77ac */ /* 0x000e220008000800 */
[----:B------:R-:W-:Y:S01]  /*3900*/  NOP ;  /* 0x0000000000007918 */ /* 0x000fe20000000000 */
.L_x_6:
[----:B----4-:R-:W3:Y:S01]  /*3910*/  S2R R69, SR_TID.X ;  /* 0x0000000000457919 */ /* 0x010ee20000002100 */
[----:B------:R-:W4:Y:S01]  /*3920*/  LDCU.64 UR4, c[0x0][0x400] ;  /* 0x00008000ff0477ac */ /* 0x000f220008000a00 */
[----:B------:R-:W5:Y:S01]  /*3930*/  LDCU UR11, c[0x0][0x384] ;  /* 0x00007080ff0b77ac */ /* 0x000f620008000800 */
[----:B------:R-:W1:Y:S01]  /*3940*/  LDCU.64 UR6, c[0x0][0x440] ;  /* 0x00008800ff0677ac */ /* 0x000e620008000a00 */
[----:B------:R-:W2:Y:S01]  /*3950*/  LDCU.64 UR8, c[0x0][0x490] ;  /* 0x00009200ff0877ac */ /* 0x000ea20008000a00 */
[----:B------:R-:W-:Y:S01]  /*3960*/  ULEA UR10, UR15, UR10, 0x2 ;  /* 0x0000000a0f0a7291 */ /* 0x000fe2000f8e10ff */
[----:B-1----:R-:W-:Y:S02]  /*3970*/  ISETP.NE.U32.AND P1, PT, RZ, UR6, PT ;  /* 0x00000006ff007c0c */ /* 0x002fe4000bf25070 */
[----:B---3--:R-:W-:Y:S01]  /*3980*/  SHF.R.U32.HI R76, RZ, 0x3, R69 ;  /* 0x00000003ff4c7819 */ /* 0x008fe20000011645 */
[C---:B------:R-:W-:Y:S01]  /*3990*/  IMAD.SHL.U32 R74, R69.reuse, 0x2, RZ ;  /* 0x00000002454a7824 */ /* 0x040fe200078e00ff */
[----:B------:R-:W-:-:S02]  /*39a0*/  LOP3.LUT R71, R69, 0x1f, RZ, 0xc0, !PT ;  /* 0x0000001f45477812 */ /* 0x000fc400078ec0ff */
[----:B0-----:R-:W-:Y:S02]  /*39b0*/  SHF.R.U32.HI R65, RZ, 0x1, R69 ;  /* 0x00000001ff417819 */ /* 0x001fe40000011645 */
[C---:B------:R-:W-:Y:S01]  /*39c0*/  LOP3.LUT R68, R76.reuse, 0x4, RZ, 0xc0, !PT ;  /* 0x000000044c447812 */ /* 0x040fe200078ec0ff */
[----:B------:R-:W-:Y:S01]  /*39d0*/  VIADD R71, R71, UR18 ;  /* 0x0000001247477c36 */ /* 0x000fe20008000000 */
[----:B------:R-:W-:Y:S02]  /*39e0*/  LOP3.LUT R76, R76, 0x2, RZ, 0xc0, !PT ;  /* 0x000000024c4c7812 */ /* 0x000fe400078ec0ff */
[----:B------:R-:W-:Y:S01]  /*39f0*/  LOP3.LUT R68, R68, 0x1e0, R65, 0xf8, !PT ;  /* 0x000001e044447812 */ /* 0x000fe200078ef841 */
[C---:B------:R-:W-:Y:S01]  /*3a00*/  IMAD.WIDE R66, R71.reuse, 0x4, RZ ;  /* 0x0000000447427825 */ /* 0x040fe200078e02ff */
[C---:B-----5:R-:W-:Y:S02]  /*3a10*/  ISETP.GE.AND P2, PT, R71.reuse, UR11, PT ;  /* 0x0000000b47007c0c */ /* 0x060fe4000bf46270 */
[----:B------:R-:W-:Y:S01]  /*3a20*/  LOP3.LUT R74, R74, 0x1c, RZ, 0xc0, !PT ;  /* 0x0000001c4a4a7812 */ /* 0x000fe200078ec0ff */
[----:B------:R-:W-:Y:S01]  /*3a30*/  VIADD R68, R68, UR19 ;  /* 0x0000001344447c36 */ /* 0x000fe20008000000 */
[----:B------:R-:W-:Y:S01]  /*3a40*/  ISETP.NE.AND.EX P6, PT, RZ, UR7, !P2, P1 ;  /* 0x00000007ff007c0c */ /* 0x000fe2000d7c5310 */
[----:B------:R-:W-:Y:S01]  /*3a50*/  VIADD R65, R71, 0x20 ;  /* 0x0000002047417836 */ /* 0x000fe20000000000 */
[----:B------:R-:W-:Y:S01]  /*3a60*/  SHF.R.U32.HI R72, RZ, 0x4, R69 ;  /* 0x00000004ff487819 */ /* 0x000fe20000011645 */
[----:B----4-:R-:W-:-:S03]  /*3a70*/  IMAD.WIDE.U32 R100, R68, UR4, R66 ;  /* 0x0000000444647c25 */ /* 0x010fc6000f8e0042 */
[----:B------:R-:W-:Y:S01]  /*3a80*/  ISETP.GE.AND P0, PT, R65, UR11, PT ;  /* 0x0000000b41007c0c */ /* 0x000fe2000bf06270 */
[----:B------:R-:W-:Y:S01]  /*3a90*/  IMAD R65, R68, UR5, R101 ;  /* 0x0000000544417c24 */ /* 0x000fe2000f8e0265 */
[----:B------:R-:W0:Y:S01]  /*3aa0*/  LDCU.64 UR4, c[0x0][0x450] ;  /* 0x00008a00ff0477ac */ /* 0x000e220008000a00 */
[C---:B------:R-:W-:Y:S01]  /*3ab0*/  VIADD R70, R71.reuse, 0x60 ;  /* 0x0000006047467836 */ /* 0x040fe20000000000 */
[----:B------:R-:W-:Y:S01]  /*3ac0*/  IADD3 R100, P3, PT, R100, UR6, RZ ;  /* 0x0000000664647c10 */ /* 0x000fe2000ff7e0ff */
[----:B------:R-:W-:Y:S01]  /*3ad0*/  VIADD R71, R71, 0x40 ;  /* 0x0000004047477836 */ /* 0x000fe20000000000 */
[----:B------:R-:W-:Y:S02]  /*3ae0*/  LOP3.LUT R72, R72, 0x3c, RZ, 0xc0, !PT ;  /* 0x0000003c48487812 */ /* 0x000fe400078ec0ff */
[----:B------:R-:W-:Y:S02]  /*3af0*/  ISETP.GE.AND P5, PT, R70, UR11, PT ;  /* 0x0000000b46007c0c */ /* 0x000fe4000bfa6270 */
[----:B------:R-:W-:-:S02]  /*3b00*/  IADD3.X R101, PT, PT, R65, UR7, RZ, P3, !PT ;  /* 0x0000000741657c10 */ /* 0x000fc40009ffe4ff */
[----:B------:R-:W-:Y:S02]  /*3b10*/  ISETP.NE.AND.EX P3, PT, RZ, UR7, !P5, P1 ;  /* 0x00000007ff007c0c */ /* 0x000fe4000ef65310 */
[----:B------:R-:W-:Y:S02]  /*3b20*/  ISETP.GE.AND P4, PT, R71, UR11, PT ;  /* 0x0000000b47007c0c */ /* 0x000fe4000bf86270 */
[----:B------:R-:W-:Y:S02]  /*3b30*/  P2R R71, PR, RZ, 0x8 ;  /* 0x00000008ff477803 */ /* 0x000fe40000000000 */
[----:B------:R-:W-:Y:S01]  /*3b40*/  ISETP.NE.AND.EX P3, PT, RZ, UR7, !P4, P1 ;  /* 0x00000007ff007c0c */ /* 0x000fe2000e765310 */
[----:B0-----:R-:W-:Y:S01]  /*3b50*/  IMAD.WIDE.U32 R66, R68, UR4, R66 ;  /* 0x0000000444427c25 */ /* 0x001fe2000f8e0042 */
[----:B------:R-:W0:Y:S02]  /*3b60*/  S2UR UR4, SR_CgaCtaId ;  /* 0x00000000000479c3 */ /* 0x000e240000008800 */
[----:B------:R-:W-:-:S02]  /*3b70*/  P2R R73, PR, RZ, 0x8 ;  /* 0x00000008ff497803 */ /* 0x000fc40000000000 */
[----:B--2---:R-:W-:Y:S01]  /*3b80*/  ISETP.NE.U32.AND P3, PT, RZ, UR8, PT ;  /* 0x00000008ff007c0c */ /* 0x004fe2000bf65070 */
[----:B------:R-:W-:Y:S01]  /*3b90*/  IMAD R65, R68, UR5, R67 ;  /* 0x0000000544417c24 */ /* 0x000fe2000f8e0243 */
[----:B------:R-:W-:Y:S02]  /*3ba0*/  ISETP.NE.AND.EX P1, PT, RZ, UR7, !P0, P1 ;  /* 0x00000007ff007c0c */ /* 0x000fe4000c725310 */
[----:B------:R-:W-:Y:S02]  /*3bb0*/  ISETP.NE.AND.EX P2, PT, RZ, UR9, !P2, P3 ;  /* 0x00000009ff007c0c */ /* 0x000fe4000d745330 */
[----:B------:R-:W-:Y:S02]  /*3bc0*/  ISETP.NE.AND.EX P5, PT, RZ, UR9, !P5, P3 ;  /* 0x00000009ff007c0c */ /* 0x000fe4000efa5330 */
[----:B------:R-:W-:Y:S02]  /*3bd0*/  ISETP.NE.AND.EX P4, PT, RZ, UR9, !P4, P3 ;  /* 0x00000009ff007c0c */ /* 0x000fe4000e785330 */
[----:B------:R-:W-:-:S02]  /*3be0*/  ISETP.NE.AND.EX P3, PT, RZ, UR9, !P0, P3 ;  /* 0x00000009ff007c0c */ /* 0x000fc4000c765330 */
[----:B------:R-:W-:Y:S01]  /*3bf0*/  IADD3 R86, P0, PT, R66, UR8, RZ ;  /* 0x0000000842567c10 */ /* 0x000fe2000ff1e0ff */
[----:B------:R-:W-:Y:S01]  /*3c00*/  IMAD.U32 R66, RZ, RZ, UR10 ;  /* 0x0000000aff427e24 */ /* 0x000fe2000f8e00ff */
[----:B------:R-:W-:Y:S02]  /*3c10*/  LOP3.LUT R67, R76, 0x1, R69, 0xf8, !PT ;  /* 0x000000014c437812 */ /* 0x000fe400078ef845 */
[----:B------:R-:W-:Y:S01]  /*3c20*/  IADD3.X R87, PT, PT, R65, UR9, RZ, P0, !PT ;  /* 0x0000000941577c10 */ /* 0x000fe200087fe4ff */
[----:B------:R-:W-:Y:S01]  /*3c30*/  IMAD.U32 R65, RZ, RZ, UR14 ;  /* 0x0000000eff417e24 */ /* 0x000fe2000f8e00ff */
[----:B------:R-:W-:Y:S01]  /*3c40*/  FSETP.NEU.AND P0, PT, RZ, UR12, PT ;  /* 0x0000000cff007c0b */ /* 0x000fe2000bf0d000 */
[----:B------:R-:W-:Y:S01]  /*3c50*/  IMAD.U32 R67, R66, 0x4, R67 ;  /* 0x0000000442437824 */ /* 0x000fe200078e0043 */
[----:B------:R-:W-:Y:S01]  /*3c60*/  UMOV UR14, 0x400 ;  /* 0x00000400000e7882 */ /* 0x000fe20000000000 */
[----:B------:R-:W-:Y:S01]  /*3c70*/  IMAD R74, R65, 0x40, R74 ;  /* 0x00000040414a7824 */ /* 0x000fe200078e024a */
[----:B------:R-:W-:Y:S01]  /*3c80*/  SHF.R.U32.HI R65, RZ, 0x5, R69 ;  /* 0x00000005ff417819 */ /* 0x000fe20000011645 */
[----:B------:R-:W-:Y:S01]  /*3c90*/  IMAD.SHL.U32 R69, R69, 0x4, RZ ;  /* 0x0000000445457824 */ /* 0x000fe200078e00ff */
[----:B0-----:R-:W-:Y:S01]  /*3ca0*/  ULEA UR14, UR4, UR14, 0x18 ;  /* 0x0000000e040e7291 */ /* 0x001fe2000f8ec0ff */
[----:B------:R-:W-:Y:S01]  /*3cb0*/  IMAD R67, R67, 0x91, R74 ;  /* 0x0000009143437824 */ /* 0x000fe200078e024a */
[----:B------:R-:W-:-:S02]  /*3cc0*/  LOP3.LUT R65, R72, 0x1, R65, 0xf8, !PT ;  /* 0x0000000148417812 */ /* 0x000fc400078ef841 */
[----:B------:R-:W-:Y:S02]  /*3cd0*/  LOP3.LUT R66, R69, 0x7c, RZ, 0xc0, !PT ;  /* 0x0000007c45427812 */ /* 0x000fe400078ec0ff */
[----:B------:R-:W-:Y:S02]  /*3ce0*/  LEA R69, R67, UR14, 0x2 ;  /* 0x0000000e43457c11 */ /* 0x000fe4000f8e10ff */
[----:B------:R-:W-:Y:S01]  /*3cf0*/  P2R R70, PR, RZ, 0x2 ;  /* 0x00000002ff467803 */ /* 0x000fe20000000000 */
[----:B------:R-:W-:Y:S01]  /*3d00*/  IMAD R65, R65, 0x244, R66 ;  /* 0x0000024441417824 */ /* 0x000fe200078e0242 */
[----:B------:R-:W-:Y:S06]  /*3d10*/  @!P0 BRA `(.L_x_8) ;  /* 0x00000028002c8947 */ /* 0x000fec0003800000 */
[----:B------:R-:W0:Y:S01]  /*3d20*/  LDCU.64 UR8, c[0x0][0x420] ;  /* 0x00008400ff0877ac */ /* 0x000e220008000a00 */
[----:B------:R-:W1:Y:S01]  /*3d30*/  LDC.64 R66, c[0x0][0x428] ;  /* 0x00010a00ff427b82 */ /* 0x000e620000000a00 */
[----:B------:R-:W-:Y:S01]  /*3d40*/  IMAD.MOV.U32 R84, RZ, RZ, RZ ;  /* 0x000000ffff547224 */ /* 0x000fe200078e00ff */
[----:B------:R-:W-:Y:S01]  /*3d50*/  P2R R72, PR, RZ, 0x20 ;  /* 0x00000020ff487803 */ /* 0x000fe20000000000 */
[----:B------:R-:W2:Y:S01]  /*3d60*/  LDCU.64 UR4, c[0x0][0x470] ;  /* 0x00008e00ff0477ac */ /* 0x000ea20008000a00 */
[----:B------:R-:W3:Y:S01]  /*3d70*/  LDCU UR15, c[0x0][0x380] ;  /* 0x00007000ff0f77ac */ /* 0x000ee20008000800 */
[----:B------:R-:W-:Y:S02]  /*3d80*/  CS2R R82, SRZ ;  /* 0x0000000000527805 */ /* 0x000fe4000001ff00 */
[----:B------:R-:W-:Y:S01]  /*3d90*/  ISETP.NE.AND P5, PT, R71, RZ, PT ;  /* 0x000000ff4700720c */ /* 0x000fe20003fa5270 */
[----:B------:R-:W4:Y:S01]  /*3da0*/  LDCU.64 UR10, c[0x0][0x410] ;  /* 0x00008200ff0a77ac */ /* 0x000f220008000a00 */
[----:B------:R-:W-:Y:S01]  /*3db0*/  CS2R R80, SRZ ;  /* 0x0000000000507805 */ /* 0x000fe2000001ff00 */
[----:B------:R-:W-:Y:S01]  /*3dc0*/  VIADD R85, R68, 0x8 ;  /* 0x0000000844557836 */ /* 0x000fe20000000000 */
[----:B------:R-:W5:Y:S01]  /*3dd0*/  LDCU.64 UR6, c[0x0][0x460] ;  /* 0x00008c00ff0677ac */ /* 0x000f620008000a00 */
[----:B0-----:R-:W-:-:S04]  /*3de0*/  IADD3 R78, P0, PT, R100, UR8, RZ ;  /* 0x00000008644e7c10 */ /* 0x001fc8000ff1e0ff */
[----:B------:R-:W-:Y:S02]  /*3df0*/  IADD3.X R79, PT, PT, R101, UR9, RZ, P0, !PT ;  /* 0x00000009654f7c10 */ /* 0x000fe400087fe4ff */
[----:B------:R-:W-:-:S04]  /*3e00*/  IADD3 R76, P0, PT, R78, UR8, RZ ;  /* 0x000000084e4c7c10 */ /* 0x000fc8000ff1e0ff */
[----:B------:R-:W-:Y:S02]  /*3e10*/  IADD3.X R77, PT, PT, R79, UR9, RZ, P0, !PT ;  /* 0x000000094f4d7c10 */ /* 0x000fe400087fe4ff */
[----:B------:R-:W-:-:S04]  /*3e20*/  IADD3 R74, P0, PT, R76, UR8, RZ ;  /* 0x000000084c4a7c10 */ /* 0x000fc8000ff1e0ff */
[----:B------:R-:W-:Y:S02]  /*3e30*/  IADD3.X R75, PT, PT, R77, UR9, RZ, P0, !PT ;  /* 0x000000094d4b7c10 */ /* 0x000fe400087fe4ff */
[----:B-1----:R-:W-:-:S04]  /*3e40*/  IADD3 R88, P1, P0, R74, UR8, R66 ;  /* 0x000000084a587c10 */ /* 0x002fc8000f83e042 */
[----:B------:R-:W-:Y:S02]  /*3e50*/  IADD3.X R89, PT, PT, R75, UR9, R67, P1, P0 ;  /* 0x000000094b597c10 */ /* 0x000fe40008fe0443 */
[----:B------:R-:W0:Y:S01]  /*3e60*/  LDC.64 R66, c[0x0][0x478] ;  /* 0x00011e00ff427b82 */ /* 0x000e220000000a00 */
[----:B--2---:R-:W-:-:S04]  /*3e70*/  IADD3 R94, P0, PT, R86, UR4, RZ ;  /* 0x00000004565e7c10 */ /* 0x004fc8000ff1e0ff */
[----:B------:R-:W-:Y:S02]  /*3e80*/  IADD3.X R95, PT, PT, R87, UR5, RZ, P0, !PT ;  /* 0x00000005575f7c10 */ /* 0x000fe400087fe4ff */
[----:B------:R-:W-:-:S04]  /*3e90*/  IADD3 R92, P0, PT, R94, UR4, RZ ;  /* 0x000000045e5c7c10 */ /* 0x000fc8000ff1e0ff */
[----:B------:R-:W-:Y:S02]  /*3ea0*/  IADD3.X R93, PT, PT, R95, UR5, RZ, P0, !PT ;  /* 0x000000055f5d7c10 */ /* 0x000fe400087fe4ff */
[----:B------:R-:W-:-:S04]  /*3eb0*/  IADD3 R90, P0, PT, R92, UR4, RZ ;  /* 0x000000045c5a7c10 */ /* 0x000fc8000ff1e0ff */
[----:B------:R-:W-:Y:S02]  /*3ec0*/  IADD3.X R91, PT, PT, R93, UR5, RZ, P0, !PT ;  /* 0x000000055d5b7c10 */ /* 0x000fe400087fe4ff */
[----:B0-----:R-:W-:-:S04]  /*3ed0*/  IADD3 R96, P1, P0, R90, UR4, R66 ;  /* 0x000000045a607c10 */ /* 0x001fc8000f83e042 */
[----:B------:R-:W-:Y:S02]  /*3ee0*/  IADD3.X R97, PT, PT, R91, UR5, R67, P1, P0 ;  /* 0x000000055b617c10 */ /* 0x000fe40008fe0443 */
[----:B---3--:R-:W-:Y:S02]  /*3ef0*/  ISETP.LT.AND P0, PT, R68, UR15, P6 ;  /* 0x0000000f44007c0c */ /* 0x008fe4000b701270 */
[----:B------:R-:W-:-:S11]  /*3f00*/  ISETP.NE.AND P1, PT, R73, RZ, PT ;  /* 0x000000ff4900720c */ /* 0x000fd60003f25270 */
[----:B------:R-:W2:Y:S01]  /*3f10*/  @P0 LDG.E.LTC128B R84, desc[UR20][R100.64] ;  /* 0x0000001464540981 */ /* 0x000ea2000c1e1920 */
[----:B------:R-:W-:-:S04]  /*3f20*/  ISETP.NE.AND P0, PT, R70, RZ, PT ;  /* 0x000000ff4600720c */ /* 0x000fc80003f05270 */
[----:B------:R-:W-:-:S13]  /*3f30*/  ISETP.LT.AND P0, PT, R68, UR15, P0 ;  /* 0x0000000f44007c0c */ /* 0x000fda0008701270 */
[----:B------:R-:W3:Y:S01]  /*3f40*/  @P0 LDG.E.LTC128B R83, desc[UR20][R100.64+0x80] ;  /* 0x0000801464530981 */ /* 0x000ee2000c1e1920 */
[----:B------:R-:W-:-:S13]  /*3f50*/  ISETP.LT.AND P0, PT, R68, UR15, P1 ;  /* 0x0000000f44007c0c */ /* 0x000fda0008f01270 */
[----:B------:R-:W5:Y:S01]  /*3f60*/  @P0 LDG.E.LTC128B R82, desc[UR20][R100.64+0x100] ;  /* 0x0001001464520981 */ /* 0x000f62000c1e1920 */
[----:B------:R-:W-:-:S13]  /*3f70*/  ISETP.LT.AND P0, PT, R68, UR15, P5 ;  /* 0x0000000f44007c0c */ /* 0x000fda000af01270 */
[----:B------:R0:W5:Y:S01]  /*3f80*/  @P0 LDG.E.LTC128B R81, desc[UR20][R100.64+0x180] ;  /* 0x0001801464510981 */ /* 0x000162000c1e1920 */
[----:B----4-:R-:W-:-:S04]  /*3f90*/  IADD3 R98, P0, PT, R100, UR10, RZ ;  /* 0x0000000a64627c10 */ /* 0x010fc8000ff1e0ff */
[----:B------:R-:W-:Y:S02]  /*3fa0*/  IADD3.X R99, PT, PT, R101, UR11, RZ, P0, !PT ;  /* 0x0000000b65637c10 */ /* 0x000fe400087fe4ff */
[----:B------:R-:W-:Y:S01]  /*3fb0*/  ISETP.LT.AND P0, PT, R85, UR15, P6 ;  /* 0x0000000f55007c0c */ /* 0x000fe2000b701270 */
[----:B------:R-:W-:-:S12]  /*3fc0*/  IMAD.MOV.U32 R73, RZ, RZ, RZ ;  /* 0x000000ffff497224 */ /* 0x000fd800078e00ff */
[----:B------:R-:W4:Y:S01]  /*3fd0*/  @P0 LDG.E.LTC128B R80, desc[UR20][R98.64] ;  /* 0x0000001462500981 */ /* 0x000f22000c1e1920 */
[----:B------:R-:W-:-:S04]  /*3fe0*/  ISETP.NE.AND P0, PT, R70, RZ, PT ;  /* 0x000000ff4600720c */ /* 0x000fc80003f05270 */
[----:B------:R-:W-:-:S13]  /*3ff0*/  ISETP.LT.AND P0, PT, R85, UR15, P0 ;  /* 0x0000000f55007c0c */ /* 0x000fda0008701270 */
[----:B------:R-:W4:Y:S01]  /*4000*/  @P0 LDG.E.LTC128B R73, desc[UR20][R98.64+0x80] ;  /* 0x0000801462490981 */ /* 0x000f22000c1e1920 */
[----:B------:R-:W-:Y:S02]  /*4010*/  ISETP.LT.AND P0, PT, R85, UR15, P1 ;  /* 0x0000000f55007c0c */ /* 0x000fe40008f01270 */
[----:B------:R-:W-:-:S11]  /*4020*/  CS2R R66, SRZ ;  /* 0x0000000000427805 */ /* 0x000fd6000001ff00 */
[----:B------:R-:W4:Y:S01]  /*4030*/  @P0 LDG.E.LTC128B R67, desc[UR20][R98.64+0x100] ;  /* 0x0001001462430981 */ /* 0x000f22000c1e1920 */
[----:B------:R-:W-:Y:S02]  /*4040*/  ISETP.LT.AND P0, PT, R85, UR15, P5 ;  /* 0x0000000f55007c0c */ /* 0x000fe4000af01270 */
[----:B------:R-:W-:-:S11]  /*4050*/  ISETP.NE.AND P5, PT, R72, RZ, PT ;  /* 0x000000ff4800720c */ /* 0x000fd60003fa5270 */
[----:B------:R-:W4:Y:S01]  /*4060*/  @P0 LDG.E.LTC128B R66, desc[UR20][R98.64+0x180] ;  /* 0x0001801462420981 */ /* 0x000f22000c1e1920 */
[----:B------:R-:W-:Y:S01]  /*4070*/  BAR.SYNC.DEFER_BLOCKING 0x0 ;  /* 0x0000000000007b1d */ /* 0x000fe20000010000 */
[----:B------:R-:W-:-:S05]  /*4080*/  ISETP.LT.AND P0, PT, R68, UR15, P2 ;  /* 0x0000000f44007c0c */ /* 0x000fca0009701270 */
[----:B------:R-:W-:Y:S04]  /*4090*/  STS [R69], R63 ;  /* 0x0000003f45007388 */ /* 0x000fe80000000800 */
[----:B------:R-:W-:Y:S04]  /*40a0*/  STS [R69+0x4], R61 ;  /* 0x0000043d45007388 */ /* 0x000fe80000000800 */
[----:B------:R-:W-:Y:S04]  /*40b0*/  STS [R69+0x8], R35 ;  /* 0x0000082345007388 */ /* 0x000fe80000000800 */
[----:B------:R-:W-:Y:S04]  /*40c0*/  STS [R69+0xc], R33 ;  /* 0x00000c2145007388 */ /* 0x000fe80000000800 */
[----:B------:R-:W-:Y:S04]  /*40d0*/  STS [R69+0x80], R31 ;  /* 0x0000801f45007388 */ /* 0x000fe80000000800 */
[----:B------:R-:W-:Y:S04]  /*40e0*/  STS [R69+0x84], R29 ;  /* 0x0000841d45007388 */ /* 0x000fe80000000800 */
[----:B------:R-:W-:Y:S04]  /*40f0*/  STS [R69+0x88], R3 ;  /* 0x0000880345007388 */ /* 0x000fe80000000800 */
[----:B------:R-:W-:Y:S01]  /*4100*/  STS [R69+0x8c], R0 ;  /* 0x00008c0045007388 */ /* 0x000fe20000000800 */
[----:B------:R-:W-:Y:S06]  /*4110*/  BAR.SYNC.DEFER_BLOCKING 0x0 ;  /* 0x0000000000007b1d */ /* 0x000fec0000010000 */
[----:B0-----:R-:W0:Y:S04]  /*4120*/  LDS R101, [R65+UR14] ;  /* 0x0000000e41657984 */ /* 0x001e280008000800 */
[----:B------:R-:W1:Y:S04]  /*4130*/  LDS R72, [R65+UR14+0x80] ;  /* 0x0000800e41487984 */ /* 0x000e680008000800 */
[----:B------:R-:W1:Y:S04]  /*4140*/  LDS R29, [R65+UR14+0x100] ;  /* 0x0001000e411d7984 */ /* 0x000e680008000800 */
[----:B------:R-:W1:Y:S01]  /*4150*/  LDS R0, [R65+UR14+0x180] ;  /* 0x0001800e41007984 */ /* 0x000e620008000800 */
[----:B0-----:R-:W-:Y:S01]  /*4160*/  FMUL R101, R101, UR13 ;  /* 0x0000000d65657c20 */ /* 0x001fe20008400000 */
[----:B-1----:R-:W-:Y:S01]  /*4170*/  FMUL R72, R72, UR13 ;  /* 0x0000000d48487c20 */ /* 0x002fe20008400000 */
[----:B------:R-:W-:Y:S01]  /*4180*/  FMUL R29, R29, UR13 ;  /* 0x0000000d1d1d7c20 */ /* 0x000fe20008400000 */
[----:B------:R-:W-:Y:S01]  /*4190*/  FMUL R0, R0, UR13 ;  /* 0x0000000d00007c20 */ /* 0x000fe20008400000 */
[----:B--2---:R-:W-:-:S05]  /*41a0*/  FFMA R63, R84, UR12, R101 ;  /* 0x0000000c543f7c23 */ /* 0x004fca0008000065 */
[----:B------:R-:W-:Y:S01]  /*41b0*/  @P0 STG.E desc[UR20][R86.64], R63 ;  /* 0x0000003f56000986 */ /* 0x000fe2000c101914 */
[C---:B------:R-:W-:Y:S01]  /*41c0*/  ISETP.LT.AND P0, PT, R68.reuse, UR15, P3 ;  /* 0x0000000f44007c0c */ /* 0x040fe20009f01270 */
[----:B---3--:R-:W-:Y:S02]  /*41d0*/  FFMA R31, R83, UR12, R72 ;  /* 0x0000000c531f7c23 */ /* 0x008fe40008000048 */
[----:B------:R-:W0:Y:S10]  /*41e0*/  LDS R72, [R65+UR14+0x508] ;  /* 0x0005080e41487984 */ /* 0x000e340008000800 */
[----:B------:R-:W-:Y:S01]  /*41f0*/  @P0 STG.E desc[UR20][R86.64+0x80], R31 ;  /* 0x0000801f56000986 */ /* 0x000fe2000c101914 */
[----:B------:R-:W-:-:S03]  /*4200*/  ISETP.LT.AND P0, PT, R68, UR15, P4 ;  /* 0x0000000f44007c0c */ /* 0x000fc6000a701270 */
[----:B------:R-:W1:Y:S01]  /*4210*/  LDS R31, [R65+UR14+0x488] ;  /* 0x0004880e411f7984 */ /* 0x000e620008000800 */
[----:B-----5:R-:W-:-:S09]  /*4220*/  FFMA R29, R82, UR12, R29 ;  /* 0x0000000c521d7c23 */ /* 0x020fd2000800001d */
[----:B------:R2:W-:Y:S01]  /*4230*/  @P0 STG.E desc[UR20][R86.64+0x100], R29 ;  /* 0x0001001d56000986 */ /* 0x0005e2000c101914 */
[----:B------:R-:W-:Y:S01]  /*4240*/  ISETP.LT.AND P0, PT, R68, UR15, P5 ;  /* 0x0000000f44007c0c */ /* 0x000fe2000af01270 */
[----:B------:R-:W-:-:S12]  /*4250*/  FFMA R3, R81, UR12, R0 ;  /* 0x0000000c51037c23 */ /* 0x000fd80008000000 */
[----:B------:R-:W-:Y:S01]  /*4260*/  @P0 STG.E desc[UR20][R86.64+0x180], R3 ;  /* 0x0001800356000986 */ /* 0x000fe2000c101914 */
[----:B------:R-:W-:-:S04]  /*4270*/  IADD3 R100, P0, PT, R86, UR6, RZ ;  /* 0x0000000656647c10 */ /* 0x000fc8000ff1e0ff */
[----:B------:R-:W-:Y:S02]  /*4280*/  IADD3.X R101, PT, PT, R87, UR7, RZ, P0, !PT ;  /* 0x0000000757657c10 */ /* 0x000fe400087fe4ff */
[----:B------:R-:W-:Y:S01]  /*4290*/  ISETP.LT.AND P0, PT, R85, UR15, P2 ;  /* 0x0000000f55007c0c */ /* 0x000fe20009701270 */
[----:B0-----:R-:W-:Y:S01]  /*42a0*/  FMUL R72, R72, UR13 ;  /* 0x0000000d48487c20 */ /* 0x001fe20008400000 */
[----:B-1----:R-:W-:-:S04]  /*42b0*/  FMUL R31, R31, UR13 ;  /* 0x0000000d1f1f7c20 */ /* 0x002fc80008400000 */
[----:B----4-:R-:W-:Y:S02]  /*42c0*/  FFMA R0, R80, UR12, R31 ;  /* 0x0000000c50007c23 */ /* 0x010fe4000800001f */
[----:B------:R-:W0:Y:S05]  /*42d0*/  LDS R31, [R65+UR14+0x608] ;  /* 0x0006080e411f7984 */ /* 0x000e2a0008000800 */
[----:B------:R1:W-:Y:S01]  /*42e0*/  @P0 STG.E desc[UR20][R100.64], R0 ;  /* 0x0000000064000986 */ /* 0x0003e2000c101914 */
[----:B------:R-:W-:Y:S01]  /*42f0*/  ISETP.LT.AND P0, PT, R85, UR15, P3 ;  /* 0x0000000f55007c0c */ /* 0x000fe20009f01270 */
[----:B--2---:R-:W-:Y:S02]  /*4300*/  FFMA R29, R73, UR12, R72 ;  /* 0x0000000c491d7c23 */ /* 0x004fe40008000048 */
[----:B------:R-:W2:Y:S10]  /*4310*/  LDS R72, [R65+UR14+0x588] ;  /* 0x0005880e41487984 */ /* 0x000eb40008000800 */
[----:B------:R3:W-:Y:S01]  /*4320*/  @P0 STG.E desc[UR20][R100.64+0x80], R29 ;  /* 0x0000801d64000986 */ /* 0x0007e2000c101914 */
[----:B------:R-:W-:Y:S01]  /*4330*/  ISETP.LT.AND P0, PT, R85, UR15, P4 ;  /* 0x0000000f55007c0c */ /* 0x000fe2000a701270 */
[----:B0-----:R-:W-:-:S04]  /*4340*/  FMUL R31, R31, UR13 ;  /* 0x0000000d1f1f7c20 */ /* 0x001fc80008400000 */
[----:B-1----:R-:W-:Y:S01]  /*4350*/  FFMA R0, R66, UR12, R31 ;  /* 0x0000000c42007c23 */ /* 0x002fe2000800001f */
[----:B---3--:R-:W-:Y:S02]  /*4360*/  VIADD R29, R68, 0x1 ;  /* 0x00000001441d7836 */ /* 0x008fe40000000000 */
[----:B--2---:R-:W-:-:S04]  /*4370*/  FMUL R72, R72, UR13 ;  /* 0x0000000d48487c20 */ /* 0x004fc80008400000 */
[----:B------:R-:W-:-:S05]  /*4380*/  FFMA R3, R67, UR12, R72 ;  /* 0x0000000c43037c23 */ /* 0x000fca0008000048 */
[----:B------:R-:W-:Y:S01]  /*4390*/  @P0 STG.E desc[UR20][R100.64+0x100], R3 ;  /* 0x0001000364000986 */ /* 0x000fe2000c101914 */
[----:B------:R-:W-:-:S13]  /*43a0*/  ISETP.LT.AND P0, PT, R85, UR15, P5 ;  /* 0x0000000f55007c0c */ /* 0x000fda000af01270 */
[----:B------:R0:W-:Y:S01]  /*43b0*/  @P0 STG.E desc[UR20][R100.64+0x180], R0 ;  /* 0x0001800064000986 */ /* 0x0001e2000c101914 */
[----:B------:R-:W-:-:S13]  /*43c0*/  ISETP.LT.AND P0, PT, R29, UR15, P6 ;  /* 0x0000000f1d007c0c */ /* 0x000fda000b701270 */
[----:B------:R-:W2:Y:S01]  /*43d0*/  @P0 LDG.E.LTC128B R84, desc[UR20][R78.64] ;  /* 0x000000144e540981 */ /* 0x000ea2000c1e1920 */
[----:B------:R-:W-:-:S04]  /*43e0*/  ISETP.NE.AND P0, PT, R70, RZ, PT ;  /* 0x000000ff4600720c */ /* 0x000fc80003f05270 */
[----:B------:R-:W-:-:S13]  /*43f0*/  ISETP.LT.AND P0, PT, R29, UR15, P0 ;  /* 0x0000000f1d007c0c */ /* 0x000fda0008701270 */
[----:B------:R-:W3:Y:S01]  /*4400*/  @P0 LDG.E.LTC128B R83, desc[UR20][R78.64+0x80] ;  /* 0x000080144e530981 */ /* 0x000ee2000c1e1920 */
[----:B------:R-:W-:-:S13]  /*4410*/  ISETP.LT.AND P0, PT, R29, UR15, P1 ;  /* 0x0000000f1d007c0c */ /* 0x000fda0008f01270 */
[----:B------:R-:W4:Y:S01]  /*4420*/  @P0 LDG.E.LTC128B R82, desc[UR20][R78.64+0x100] ;  /* 0x000100144e520981 */ /* 0x000f22000c1e1920 */
[----:B------:R-:W-:-:S04]  /*4430*/  ISETP.NE.AND P0, PT, R71, RZ, PT ;  /* 0x000000ff4700720c */ /* 0x000fc80003f05270 */
[----:B------:R-:W-:Y:S01]  /*4440*/  ISETP.LT.AND P0, PT, R29, UR15, P0 ;  /* 0x0000000f1d007c0c */ /* 0x000fe20008701270 */
[----:B0-----:R-:W-:-:S12]  /*4450*/  VIADD R0, R68, 0x9 ;  /* 0x0000000944007836 */ /* 0x001fd80000000000 */
[----:B------:R-:W5:Y:S01]  /*4460*/  @P0 LDG.E.LTC128B R81, desc[UR20][R78.64+0x180] ;  /* 0x000180144e510981 */ /* 0x000f62000c1e1920 */
[----:B------:R-:W-:-:S04]  /*4470*/  IADD3 R86, P0, PT, R98, UR8, RZ ;  /* 0x0000000862567c10 */ /* 0x000fc8000ff1e0ff */
[----:B------:R-:W-:Y:S02]  /*4480*/  IADD3.X R87, PT, PT, R99, UR9, RZ, P0, !PT ;  /* 0x0000000963577c10 */ /* 0x000fe400087fe4ff */
[----:B------:R-:W-:-:S13]  /*4490*/  ISETP.LT.AND P0, PT, R0, UR15, P6 ;  /* 0x0000000f00007c0c */ /* 0x000fda000b701270 */
[----:B------:R-:W5:Y:S01]  /*44a0*/  @P0 LDG.E.LTC128B R80, desc[UR20][R86.64] ;  /* 0x0000001456500981 */ /* 0x000f62000c1e1920 */
[----:B------:R-:W-:-:S04]  /*44b0*/  ISETP.NE.AND P0, PT, R70, RZ, PT ;  /* 0x000000ff4600720c */ /* 0x000fc80003f05270 */
[----:B------:R-:W-:-:S13]  /*44c0*/  ISETP.LT.AND P0, PT, R0, UR15, P0 ;  /* 0x0000000f00007c0c */ /* 0x000fda0008701270 */
[----:B------:R-:W5:Y:S01]  /*44d0*/  @P0 LDG.E.LTC128B R73, desc[UR20][R86.64+0x80] ;  /* 0x0000801456490981 */ /* 0x000f62000c1e1920 */
[----:B------:R-:W-:-:S13]  /*44e0*/  ISETP.LT.AND P0, PT, R0, UR15, P1 ;  /* 0x0000000f00007c0c */ /* 0x000fda0008f01270 */
[----:B------:R-:W5:Y:S01]  /*44f0*/  @P0 LDG.E.LTC128B R67, desc[UR20][R86.64+0x100] ;  /* 0x0001001456430981 */ /* 0x000f62000c1e1920 */
[----:B------:R-:W-:-:S04]  /*4500*/  ISETP.NE.AND P0, PT, R71, RZ, PT ;  /* 0x000000ff4700720c */ /* 0x000fc80003f05270 */
[----:B------:R-:W-:-:S13]  /*4510*/  ISETP.LT.AND P0, PT, R0, UR15, P0 ;  /* 0x0000000f00007c0c */ /* 0x000fda0008701270 */
[----:B------:R-:W5:Y:S01]  /*4520*/  @P0 LDG.E.LTC128B R66, desc[UR20][R86.64+0x180] ;  /* 0x0001801456420981 */ /* 0x000f62000c1e1920 */
        /* <DEDUP_REMOVED lines=11> */
[----:B------:R-:W0:Y:S04]  /*45e0*/  LDS R31, [R65+UR14+0x80] ;  /* 0x0000800e411f7984 */ /* 0x000e280008000800 */
[----:B------:R-:W1:Y:S04]  /*45f0*/  LDS R3, [R65+UR14] ;  /* 0x0000000e41037984 */ /* 0x000e680008000800 */
[----:B------:R-:W1:Y:S04]  /*4600*/  LDS R2, [R65+UR14+0x180] ;  /* 0x0001800e41027984 */ /* 0x000e680008000800 */
[----:B------:R-:W1:Y:S04]  /*4610*/  LDS R4, [R65+UR14+0x508] ;  /* 0x0005080e41047984 */ /* 0x000e680008000800 */
[----:B------:R-:W1:Y:S01]  /*4620*/  LDS R30, [R65+UR14+0x588] ;  /* 0x0005880e411e7984 */ /* 0x000e620008000800 */
[----:B0-----:R-:W-:-:S03]  /*4630*/  FMUL R32, R31, UR13 ;  /* 0x0000000d1f207c20 */ /* 0x001fc60008400000 */
[----:B------:R-:W0:Y:S01]  /*4640*/  LDS R31, [R65+UR14+0x100] ;  /* 0x0001000e411f7984 */ /* 0x000e220008000800 */
[----:B-1----:R-:W-:Y:S01]  /*4650*/  FMUL R3, R3, UR13 ;  /* 0x0000000d03037c20 */ /* 0x002fe20008400000 */
[----:B------:R-:W-:Y:S01]  /*4660*/  FMUL R2, R2, UR13 ;  /* 0x0000000d02027c20 */ /* 0x000fe20008400000 */
[----:B------:R-:W-:Y:S01]  /*4670*/  FMUL R4, R4, UR13 ;  /* 0x0000000d04047c20 */ /* 0x000fe20008400000 */
[----:B------:R-:W-:Y:S01]  /*4680*/  FMUL R30, R30, UR13 ;  /* 0x0000000d1e1e7c20 */ /* 0x000fe20008400000 */
[----:B0-----:R-:W-:Y:S01]  /*4690*/  FMUL R31, R31, UR13 ;  /* 0x0000000d1f1f7c20 */ /* 0x001fe20008400000 */
[----:B--2---:R-:W-:-:S05]  /*46a0*/  FFMA R3, R84, UR12, R3 ;  /* 0x0000000c54037c23 */ /* 0x004fca0008000003 */
[----:B------:R5:W-:Y:S01]  /*46b0*/  @P0 STG.E desc[UR20][R94.64], R3 ;  /* 0x000000035e000986 */ /* 0x000be2000c101914 */
[----:B------:R-:W-:Y:S01]  /*46c0*/  ISETP.LT.AND P0, PT, R29, UR15, P3 ;  /* 0x0000000f1d007c0c */ /* 0x000fe20009f01270 */
[----:B---3--:R-:W-:-:S12]  /*46d0*/  FFMA R33, R83, UR12, R32 ;  /* 0x0000000c53217c23 */ /* 0x008fd80008000020 */
[----:B------:R0:W-:Y:S01]  /*46e0*/  @P0 STG.E desc[UR20][R94.64+0x80], R33 ;  /* 0x000080215e000986 */ /* 0x0001e2000c101914 */
[----:B------:R-:W-:Y:S01]  /*46f0*/  ISETP.LT.AND P0, PT, R29, UR15, P4 ;  /* 0x0000000f1d007c0c */ /* 0x000fe2000a701270 */
[----:B----4-:R-:W-:-:S12]  /*4700*/  FFMA R31, R82, UR12, R31 ;  /* 0x0000000c521f7c23 */ /* 0x010fd8000800001f */
[----:B------:R-:W-:Y:S01]  /*4710*/  @P0 STG.E desc[UR20][R94.64+0x100], R31 ;  /* 0x0001001f5e000986 */ /* 0x000fe2000c101914 */
[----:B------:R-:W-:-:S03]  /*4720*/  ISETP.LT.AND P0, PT, R29, UR15, P5 ;  /* 0x0000000f1d007c0c */ /* 0x000fc6000af01270 */
[----:B------:R-:W1:Y:S01]  /*4730*/  LDS R29, [R65+UR14+0x488] ;  /* 0x0004880e411d7984 */ /* 0x000e620008000800 */
[----:B-----5:R-:W-:-:S09]  /*4740*/  FFMA R3, R81, UR12, R2 ;  /* 0x0000000c51037c23 */ /* 0x020fd20008000002 */
[----:B------:R2:W-:Y:S01]  /*4750*/  @P0 STG.E desc[UR20][R94.64+0x180], R3 ;  /* 0x000180035e000986 */ /* 0x0005e2000c101914 */
[----:B------:R-:W-:-:S04]  /*4760*/  IADD3 R32, P0, PT, R100, UR4, RZ ;  /* 0x0000000464207c10 */ /* 0x000fc8000ff1e0ff */
[----:B0-----:R-:W-:Y:S02]  /*4770*/  IADD3.X R33, PT, PT, R101, UR5, RZ, P0, !PT ;  /* 0x0000000565217c10 */ /* 0x001fe400087fe4ff */
[----:B------:R-:W-:Y:S01]  /*4780*/  ISETP.LT.AND P0, PT, R0, UR15, P2 ;  /* 0x0000000f00007c0c */ /* 0x000fe20009701270 */
[----:B-1----:R-:W-:-:S04]  /*4790*/  FMUL R29, R29, UR13 ;  /* 0x0000000d1d1d7c20 */ /* 0x002fc80008400000 */
[----:B------:R-:W-:Y:S02]  /*47a0*/  FFMA R2, R80, UR12, R29 ;  /* 0x0000000c50027c23 */ /* 0x000fe4000800001d */
[----:B------:R-:W0:Y:S01]  /*47b0*/  LDS R29, [R65+UR14+0x608] ;  /* 0x0006080e411d7984 */ /* 0x000e220008000800 */
[----:B------:R-:W-:-:S05]  /*47c0*/  FFMA R4, R73, UR12, R4 ;  /* 0x0000000c49047c23 */ /* 0x000fca0008000004 */
[----:B------:R1:W-:Y:S01]  /*47d0*/  @P0 STG.E desc[UR20][R32.64], R2 ;  /* 0x0000000220000986 */ /* 0x0003e2000c101914 */
[----:B------:R-:W-:Y:S01]  /*47e0*/  ISETP.LT.AND P0, PT, R0, UR15, P3 ;  /* 0x0000000f00007c0c */ /* 0x000fe20009f01270 */
[----:B--2---:R-:W-:-:S12]  /*47f0*/  FFMA R3, R67, UR12, R30 ;  /* 0x0000000c43037c23 */ /* 0x004fd8000800001e */
[----:B------:R-:W-:Y:S01]  /*4800*/  @P0 STG.E desc[UR20][R32.64+0x80], R4 ;  /* 0x0000800420000986 */ /* 0x000fe2000c101914 */
[----:B------:R-:W-:-:S13]  /*4810*/  ISETP.LT.AND P0, PT, R0, UR15, P4 ;  /* 0x0000000f00007c0c */ /* 0x000fda000a701270 */
[----:B------:R-:W-:Y:S01]  /*4820*/  @P0 STG.E desc[UR20][R32.64+0x100], R3 ;  /* 0x0001000320000986 */ /* 0x000fe2000c101914 */
[----:B------:R-:W-:Y:S01]  /*4830*/  ISETP.LT.AND P0, PT, R0, UR15, P5 ;  /* 0x0000000f00007c0c */ /* 0x000fe2000af01270 */
[----:B------:R-:W-:Y:S02]  /*4840*/  VIADD R0, R68, 0x2 ;  /* 0x0000000244007836 */ /* 0x000fe40000000000 */
[----:B0-----:R-:W-:-:S04]  /*4850*/  FMUL R29, R29, UR13 ;  /* 0x0000000d1d1d7c20 */ /* 0x001fc80008400000 */
[----:B-1----:R-:W-:-:S06]  /*4860*/  FFMA R2, R66, UR12, R29 ;  /* 0x0000000c42027c23 */ /* 0x002fcc000800001d */
        /* <DEDUP_REMOVED lines=38> */
[----:B------:R-:W1:Y:S01]  /*4ad0*/  LDS R7, [R65+UR14+0x488] ;  /* 0x0004880e41077984 */ /* 0x000e620008000800 */
[----:B0-----:R-:W-:Y:S01]  /*4ae0*/  FMUL R4, R4, UR13 ;  /* 0x0000000d04047c20 */ /* 0x001fe20008400000 */
[----:B-1----:R-:W-:Y:S01]  /*4af0*/  FMUL R3, R3, UR13 ;  /* 0x0000000d03037c20 */ /* 0x002fe20008400000 */
[----:B------:R-:W-:Y:S01]  /*4b00*/  FMUL R5, R5, UR13 ;  /* 0x0000000d05057c20 */ /* 0x000fe20008400000 */
[----:B------:R-:W-:-:S02]  /*4b10*/  FMUL R7, R7, UR13 ;  /* 0x0000000d07077c20 */ /* 0x000fc40008400000 */
[----:B--2---:R-:W-:-:S05]  /*4b20*/  FFMA R3, R84, UR12, R3 ;  /* 0x0000000c54037c23 */ /* 0x004fca0008000003 */
[----:B------:R-:W-:Y:S01]  /*4b30*/  @P0 STG.E desc[UR20][R92.64], R3 ;  /* 0x000000035c000986 */ /* 0x000fe2000c101914 */
[C---:B------:R-:W-:Y:S01]  /*4b40*/  ISETP.LT.AND P0, PT, R0.reuse, UR15, P3 ;  /* 0x0000000f00007c0c */ /* 0x040fe20009f01270 */
[----:B---3--:R-:W-:Y:S02]  /*4b50*/  FFMA R25, R83, UR12, R4 ;  /* 0x0000000c53197c23 */ /* 0x008fe40008000004 */
[----:B------:R-:W0:Y:S10]  /*4b60*/  LDS R4, [R65+UR14+0x180] ;  /* 0x0001800e41047984 */ /* 0x000e340008000800 */
[----:B------:R-:W-:Y:S01]  /*4b70*/  @P0 STG.E desc[UR20][R92.64+0x80], R25 ;  /* 0x000080195c000986 */ /* 0x000fe2000c101914 */
[----:B------:R-:W-:Y:S01]  /*4b80*/  ISETP.LT.AND P0, PT, R0, UR15, P4 ;  /* 0x0000000f00007c0c */ /* 0x000fe2000a701270 */
[----:B----4-:R-:W-:-:S12]  /*4b90*/  FFMA R5, R82, UR12, R5 ;  /* 0x0000000c52057c23 */ /* 0x010fd80008000005 */
[----:B------:R-:W-:Y:S01]  /*4ba0*/  @P0 STG.E desc[UR20][R92.64+0x100], R5 ;  /* 0x000100055c000986 */ /* 0x000fe2000c101914 */
[----:B------:R-:W-:-:S03]  /*4bb0*/  ISETP.LT.AND P0, PT, R0, UR15, P5 ;  /* 0x0000000f00007c0c */ /* 0x000fc6000af01270 */
[----:B------:R-:W1:Y:S01]  /*4bc0*/  LDS R5, [R65+UR14+0x608] ;  /* 0x0006080e41057984 */ /* 0x000e620008000800 */
[----:B0-----:R-:W-:-:S04]  /*4bd0*/  FMUL R4, R4, UR13 ;  /* 0x0000000d04047c20 */ /* 0x001fc80008400000 */
[----:B-----5:R-:W-:Y:S02]  /*4be0*/  FFMA R3, R81, UR12, R4 ;  /* 0x0000000c51037c23 */ /* 0x020fe40008000004 */
[----:B------:R-:W0:Y:S04]  /*4bf0*/  LDS R4, [R65+UR14+0x508] ;  /* 0x0005080e41047984 */ /* 0x000e280008000800 */
[----:B------:R-:W-:Y:S01]  /*4c00*/  @P0 STG.E desc[UR20][R92.64+0x180], R3 ;  /* 0x000180035c000986 */ /* 0x000fe2000c101914 */
[----:B------:R-:W-:Y:S01]  /*4c10*/  IADD3 R34, P0, PT, R32, UR4, RZ ;  /* 0x0000000420227c10 */ /* 0x000fe2000ff1e0ff */
[----:B------:R-:W-:Y:S02]  /*4c20*/  FFMA R0, R80, UR12, R7 ;  /* 0x0000000c50007c23 */ /* 0x000fe40008000007 */
[----:B------:R-:W2:Y:S01]  /*4c30*/  LDS R32, [R65+UR14+0x588] ;  /* 0x0005880e41207984 */ /* 0x000ea20008000800 */
[----:B------:R-:W-:-:S02]  /*4c40*/  IADD3.X R35, PT, PT, R33, UR5, RZ, P0, !PT ;  /* 0x0000000521237c10 */ /* 0x000fc400087fe4ff */
[----:B------:R-:W-:Y:S01]  /*4c50*/  ISETP.LT.AND P0, PT, R2, UR15, P2 ;  /* 0x0000000f02007c0c */ /* 0x000fe20009701270 */
[----:B-1----:R-:W-:-:S12]  /*4c60*/  FMUL R5, R5, UR13 ;  /* 0x0000000d05057c20 */ /* 0x002fd80008400000 */
[----:B------:R1:W-:Y:S01]  /*4c70*/  @P0 STG.E desc[UR20][R34.64], R0 ;  /* 0x0000000022000986 */ /* 0x0003e2000c101914 */
[----:B------:R-:W-:Y:S01]  /*4c80*/  ISETP.LT.AND P0, PT, R2, UR15, P3 ;  /* 0x0000000f02007c0c */ /* 0x000fe20009f01270 */
[----:B0-----:R-:W-:-:S04]  /*4c90*/  FMUL R4, R4, UR13 ;  /* 0x0000000d04047c20 */ /* 0x001fc80008400000 */
[----:B------:R-:W-:Y:S01]  /*4ca0*/  FFMA R4, R73, UR12, R4 ;  /* 0x0000000c49047c23 */ /* 0x000fe20008000004 */
[----:B--2---:R-:W-:-:S07]  /*4cb0*/  FMUL R32, R32, UR13 ;  /* 0x0000000d20207c20 */ /* 0x004fce0008400000 */
[----:B------:R-:W-:Y:S01]  /*4cc0*/  @P0 STG.E desc[UR20][R34.64+0x80], R4 ;  /* 0x0000800422000986 */ /* 0x000fe2000c101914 */
[----:B------:R-:W-:Y:S01]  /*4cd0*/  ISETP.LT.AND P0, PT, R2, UR15, P4 ;  /* 0x0000000f02007c0c */ /* 0x000fe2000a701270 */
[----:B------:R-:W-:Y:S01]  /*4ce0*/  FFMA R3, R67, UR12, R32 ;  /* 0x0000000c43037c23 */ /* 0x000fe20008000020 */
[----:B-1----:R-:W-:-:S11]  /*4cf0*/  FFMA R0, R66, UR12, R5 ;  /* 0x0000000c42007c23 */ /* 0x002fd60008000005 */
[----:B------:R-:W-:Y:S01]  /*4d00*/  @P0 STG.E desc[UR20][R34.64+0x100], R3 ;  /* 0x0001000322000986 */ /* 0x000fe2000c101914 */
[----:B------:R-:W-:Y:S01]  /*4d10*/  ISETP.LT.AND P0, PT, R2, UR15, P5 ;  /* 0x0000000f02007c0c */ /* 0x000fe2000af01270 */
[----:B------:R-:W-:-:S12]  /*4d20*/  VIADD R2, R68, 0x3 ;  /* 0x0000000344027836 */ /* 0x000fd80000000000 */
        /* <DEDUP_REMOVED lines=23> */
[----:B------:R0:W5:Y:S01]  /*4ea0*/  @P0 LDG.E.LTC128B R66, desc[UR20][R4.64+0x180] ;  /* 0x0001801404420981 */ /* 0x000162000c1e1920 */
        /* <DEDUP_REMOVED lines=11> */
[----:B0-----:R-:W0:Y:S04]  /*4f60*/  LDS R4, [R65+UR14+0x80] ;  /* 0x0000800e41047984 */ /* 0x001e280008000800 */
[----:B------:R-:W1:Y:S04]  /*4f70*/  LDS R3, [R65+UR14] ;  /* 0x0000000e41037984 */ /* 0x000e680008000800 */
[----:B------:R-:W1:Y:S04]  /*4f80*/  LDS R5, [R65+UR14+0x100] ;  /* 0x0001000e41057984 */ /* 0x000e680008000800 */
[----:B------:R-:W1:Y:S04]  /*4f90*/  LDS R25, [R65+UR14+0x488] ;  /* 0x0004880e41197984 */ /* 0x000e680008000800 */
[----:B------:R-:W1:Y:S01]  /*4fa0*/  LDS R8, [R65+UR14+0x588] ;  /* 0x0005880e41087984 */ /* 0x000e620008000800 */
[----:B0-----:R-:W-:Y:S01]  /*4fb0*/  FMUL R4, R4, UR13 ;  /* 0x0000000d04047c20 */ /* 0x001fe20008400000 */
[----:B-1----:R-:W-:Y:S01]  /*4fc0*/  FMUL R3, R3, UR13 ;  /* 0x0000000d03037c20 */ /* 0x002fe20008400000 */
[----:B------:R-:W-:Y:S01]  /*4fd0*/  FMUL R5, R5, UR13 ;  /* 0x0000000d05057c20 */ /* 0x000fe20008400000 */
[----:B------:R-:W-:Y:S01]  /*4fe0*/  FMUL R25, R25, UR13 ;  /* 0x0000000d19197c20 */ /* 0x000fe20008400000 */
[----:B------:R-:W-:Y:S01]  /*4ff0*/  FMUL R8, R8, UR13 ;  /* 0x0000000d08087c20 */ /* 0x000fe20008400000 */
[----:B--2---:R-:W-:-:S05]  /*5000*/  FFMA R3, R84, UR12, R3 ;  /* 0x0000000c54037c23 */ /* 0x004fca0008000003 */
[----:B------:R-:W-:Y:S01]  /*5010*/  @P0 STG.E desc[UR20][R90.64], R3 ;  /* 0x000000035a000986 */ /* 0x000fe2000c101914 */
[C---:B------:R-:W-:Y:S01]  /*5020*/  ISETP.LT.AND P0, PT, R2.reuse, UR15, P3 ;  /* 0x0000000f02007c0c */ /* 0x040fe20009f01270 */
[----:B---3--:R-:W-:Y:S02]  /*5030*/  FFMA R7, R83, UR12, R4 ;  /* 0x0000000c53077c23 */ /* 0x008fe40008000004 */
[----:B------:R-:W0:Y:S10]  /*5040*/  LDS R4, [R65+UR14+0x180] ;  /* 0x0001800e41047984 */ /* 0x000e340008000800 */
[----:B------:R1:W-:Y:S01]  /*5050*/  @P0 STG.E desc[UR20][R90.64+0x80], R7 ;  /* 0x000080075a000986 */ /* 0x0003e2000c101914 */
[----:B------:R-:W-:Y:S01]  /*5060*/  ISETP.LT.AND P0, PT, R2, UR15, P4 ;  /* 0x0000000f02007c0c */ /* 0x000fe2000a701270 */
[----:B----4-:R-:W-:-:S12]  /*5070*/  FFMA R5, R82, UR12, R5 ;  /* 0x0000000c52057c23 */ /* 0x010fd80008000005 */
[----:B------:R-:W-:Y:S01]  /*5080*/  @P0 STG.E desc[UR20][R90.64+0x100], R5 ;  /* 0x000100055a000986 */ /* 0x000fe2000c101914 */
[----:B------:R-:W-:-:S03]  /*5090*/  ISETP.LT.AND P0, PT, R2, UR15, P5 ;  /* 0x0000000f02007c0c */ /* 0x000fc6000af01270 */
[----:B------:R-:W2:Y:S01]  /*50a0*/  LDS R5, [R65+UR14+0x608] ;  /* 0x0006080e41057984 */ /* 0x000ea20008000800 */
[----:B0-----:R-:W-:-:S04]  /*50b0*/  FMUL R4, R4, UR13 ;  /* 0x0000000d04047c20 */ /* 0x001fc80008400000 */
[----:B-----5:R-:W-:Y:S02]  /*50c0*/  FFMA R3, R81, UR12, R4 ;  /* 0x0000000c51037c23 */ /* 0x020fe40008000004 */
[----:B------:R-:W0:Y:S04]  /*50d0*/  LDS R4, [R65+UR14+0x508] ;  /* 0x0005080e41047984 */ /* 0x000e280008000800 */
[----:B------:R3:W-:Y:S01]  /*50e0*/  @P0 STG.E desc[UR20][R90.64+0x180], R3 ;  /* 0x000180035a000986 */ /* 0x0007e2000c101914 */
[----:B------:R-:W-:Y:S01]  /*50f0*/  IADD3 R6, P0, PT, R34, UR4, RZ ;  /* 0x0000000422067c10 */ /* 0x000fe2000ff1e0ff */
[----:B------:R-:W-:-:S03]  /*5100*/  FFMA R2, R80, UR12, R25 ;  /* 0x0000000c50027c23 */ /* 0x000fc60008000019 */
[----:B-1----:R-:W-:Y:S02]  /*5110*/  IADD3.X R7, PT, PT, R35, UR5, RZ, P0, !PT ;  /* 0x0000000523077c10 */ /* 0x002fe400087fe4ff */
[----:B------:R-:W-:Y:S01]  /*5120*/  ISETP.LT.AND P0, PT, R0, UR15, P2 ;  /* 0x0000000f00007c0c */ /* 0x000fe20009701270 */
[----:B--2---:R-:W-:-:S12]  /*5130*/  FMUL R5, R5, UR13 ;  /* 0x0000000d05057c20 */ /* 0x004fd80008400000 */
[----:B------:R1:W-:Y:S01]  /*5140*/  @P0 STG.E desc[UR20][R6.64], R2 ;  /* 0x0000000206000986 */ /* 0x0003e2000c101914 */
[----:B------:R-:W-:Y:S01]  /*5150*/  ISETP.LT.AND P0, PT, R0, UR15, P3 ;  /* 0x0000000f00007c0c */ /* 0x000fe20009f01270 */
[----:B---3--:R-:W-:Y:S01]  /*5160*/  FFMA R3, R67, UR12, R8 ;  /* 0x0000000c43037c23 */ /* 0x008fe20008000008 */
[----:B0-----:R-:W-:-:S04]  /*5170*/  FMUL R4, R4, UR13 ;  /* 0x0000000d04047c20 */ /* 0x001fc80008400000 */
[----:B------:R-:W-:-:S07]  /*5180*/  FFMA R4, R73, UR12, R4 ;  /* 0x0000000c49047c23 */ /* 0x000fce0008000004 */
[----:B------:R-:W-:Y:S01]  /*5190*/  @P0 STG.E desc[UR20][R6.64+0x80], R4 ;  /* 0x0000800406000986 */ /* 0x000fe2000c101914 */
[----:B------:R-:W-:Y:S01]  /*51a0*/  ISETP.LT.AND P0, PT, R0, UR15, P4 ;  /* 0x0000000f00007c0c */ /* 0x000fe2000a701270 */
[----:B-1----:R-:W-:-:S12]  /*51b0*/  FFMA R2, R66, UR12, R5 ;  /* 0x0000000c42027c23 */ /* 0x002fd80008000005 */
        /* <DEDUP_REMOVED lines=38> */
[----:B------:R-:W0:Y:S04]  /*5420*/  LDS R7, [R65+UR14] ;  /* 0x0000000e41077984 */ /* 0x000e280008000800 */
[----:B------:R-:W1:Y:S04]  /*5430*/  LDS R6, [R65+UR14+0x80] ;  /* 0x0000800e41067984 */ /* 0x000e680008000800 */
[----:B------:R-:W1:Y:S01]  /*5440*/  LDS R11, [R65+UR14+0x100] ;  /* 0x0001000e410b7984 */ /* 0x000e620008000800 */
[----:B0-----:R-:W-:Y:S01]  /*5450*/  FMUL R7, R7, UR13 ;  /* 0x0000000d07077c20 */ /* 0x001fe20008400000 */
[----:B-1----:R-:W-:Y:S01]  /*5460*/  FMUL R6, R6, UR13 ;  /* 0x0000000d06067c20 */ /* 0x002fe20008400000 */
[----:B------:R-:W-:-:S02]  /*5470*/  FMUL R11, R11, UR13 ;  /* 0x0000000d0b0b7c20 */ /* 0x000fc40008400000 */
        /* <DEDUP_REMOVED lines=8> */
[----:B----4-:R-:W-:-:S09]  /*5500*/  FFMA R11, R82, UR12, R11 ;  /* 0x0000000c520b7c23 */ /* 0x010fd2000800000b */
[----:B------:R-:W-:Y:S01]  /*5510*/  @P0 STG.E desc[UR20][R96.64+0x100], R11 ;  /* 0x0001000b60000986 */ /* 0x000fe2000c101914 */
[----:B------:R-:W-:-:S03]  /*5520*/  ISETP.LT.AND P0, PT, R0, UR15, P5 ;  /* 0x0000000f00007c0c */ /* 0x000fc6000af01270 */
[----:B------:R-:W2:Y:S01]  /*5530*/  LDS R0, [R65+UR14+0x508] ;  /* 0x0005080e41007984 */ /* 0x000ea20008000800 */
[----:B0-----:R-:W-:-:S04]  /*5540*/  FMUL R6, R6, UR13 ;  /* 0x0000000d06067c20 */ /* 0x001fc80008400000 */
[----:B-----5:R-:W-:Y:S01]  /*5550*/  FFMA R7, R81, UR12, R6 ;  /* 0x0000000c51077c23 */ /* 0x020fe20008000006 */
[----:B-1----:R-:W-:-:S04]  /*5560*/  FMUL R3, R3, UR13 ;  /* 0x0000000d03037c20 */ /* 0x002fc80008400000 */
[----:B------:R-:W-:Y:S01]  /*5570*/  @P0 STG.E desc[UR20][R96.64+0x180], R7 ;  /* 0x0001800760000986 */ /* 0x000fe2000c101914 */
[----:B------:R-:W-:Y:S01]  /*5580*/  IADD3 R8, P0, PT, R96, UR6, RZ ;  /* 0x0000000660087c10 */ /* 0x000fe2000ff1e0ff */
[----:B------:R-:W-:Y:S02]  /*5590*/  FFMA R6, R80, UR12, R3 ;  /* 0x0000000c50067c23 */ /* 0x000fe40008000003 */
[----:B------:R-:W0:Y:S01]  /*55a0*/  LDS R7, [R65+UR14+0x608] ;  /* 0x0006080e41077984 */ /* 0x000e220008000800 */
[----:B------:R-:W-:Y:S02]  /*55b0*/  IADD3.X R9, PT, PT, R97, UR7, RZ, P0, !PT ;  /* 0x0000000761097c10 */ /* 0x000fe400087fe4ff */
[----:B------:R-:W-:Y:S01]  /*55c0*/  ISETP.LT.AND P0, PT, R2, UR15, P2 ;  /* 0x0000000f02007c0c */ /* 0x000fe20009701270 */
[----:B--2---:R-:W-:-:S04]  /*55d0*/  FMUL R0, R0, UR13 ;  /* 0x0000000d00007c20 */ /* 0x004fc80008400000 */
[----:B------:R-:W-:-:S08]  /*55e0*/  FFMA R3, R73, UR12, R0 ;  /* 0x0000000c49037c23 */ /* 0x000fd00008000000 */
[----:B------:R-:W-:Y:S01]  /*55f0*/  @P0 STG.E desc[UR20][R8.64], R6 ;  /* 0x0000000608000986 */ /* 0x000fe2000c101914 */
[----:B------:R-:W-:-:S03]  /*5600*/  ISETP.LT.AND P0, PT, R2, UR15, P3 ;  /* 0x0000000f02007c0c */ /* 0x000fc60009f01270 */
[----:B------:R-:W1:Y:S10]  /*5610*/  LDS R0, [R65+UR14+0x588] ;  /* 0x0005880e41007984 */ /* 0x000e740008000800 */
[----:B------:R-:W-:Y:S01]  /*5620*/  @P0 STG.E desc[UR20][R8.64+0x80], R3 ;  /* 0x0000800308000986 */ /* 0x000fe2000c101914 */
[----:B------:R-:W-:Y:S01]  /*5630*/  ISETP.LT.AND P0, PT, R2, UR15, P4 ;  /* 0x0000000f02007c0c */ /* 0x000fe2000a701270 */
[----:B0-----:R-:W-:-:S04]  /*5640*/  FMUL R7, R7, UR13 ;  /* 0x0000000d07077c20 */ /* 0x001fc80008400000 */
[----:B------:R-:W-:Y:S01]  /*5650*/  FFMA R7, R66, UR12, R7 ;  /* 0x0000000c42077c23 */ /* 0x000fe20008000007 */
[----:B-1----:R-:W-:-:S04]  /*5660*/  FMUL R0, R0, UR13 ;  /* 0x0000000d00007c20 */ /* 0x002fc80008400000 */
[----:B------:R-:W-:-:S05]  /*5670*/  FFMA R0, R67, UR12, R0 ;  /* 0x0000000c43007c23 */ /* 0x000fca0008000000 */
[----:B------:R0:W-:Y:S01]  /*5680*/  @P0 STG.E desc[UR20][R8.64+0x100], R0 ;  /* 0x0001000008000986 */ /* 0x0001e2000c101914 */
[----:B------:R-:W-:-:S04]  /*5690*/  IADD3 R26, P0, PT, R88, UR8, RZ ;  /* 0x00000008581a7c10 */ /* 0x000fc8000ff1e0ff */
[----:B------:R-:W-:Y:S02]  /*56a0*/  IADD3.X R27, PT, PT, R89, UR9, RZ, P0, !PT ;  /* 0x00000009591b7c10 */ /* 0x000fe400087fe4ff */
        /* <DEDUP_REMOVED lines=11> */
[----:B------:R-:W-:-:S13]  /*5760*/  ISETP.LT.AND P0, PT, R2, UR15, P0 ;  /* 0x0000000f02007c0c */ /* 0x000fda0008701270 */
[----:B------:R-:W5:Y:S01]  /*5770*/  @P0 LDG.E.LTC128B R81, desc[UR20][R26.64+0x180] ;  /* 0x000180141a510981 */ /* 0x000f62000c1e1920 */
[----:B------:R-:W-:Y:S01]  /*5780*/  IADD3 R4, P0, PT, R4, UR8, RZ ;  /* 0x0000000804047c10 */ /* 0x000fe2000ff1e0ff */
[----:B0-----:R-:W-:-:S03]  /*5790*/  VIADD R0, R68, 0x19 ;  /* 0x0000001944007836 */ /* 0x001fc60000000000 */
        /* <DEDUP_REMOVED lines=12> */
[----:B------:R-:W-:-:S04]  /*5860*/  IADD3 R6, P0, PT, R96, UR4, RZ ;  /* 0x0000000460067c10 */ /* 0x000fc8000ff1e0ff */
[----:B-1----:R-:W-:Y:S02]  /*5870*/  IADD3.X R7, PT, PT, R97, UR5, RZ, P0, !PT ;  /* 0x0000000561077c10 */ /* 0x002fe400087fe4ff */
[----:B------:R-:W-:Y:S01]  /*5880*/  ISETP.LT.AND P0, PT, R2, UR15, P2 ;  /* 0x0000000f02007c0c */ /* 0x000fe20009701270 */
        /* <DEDUP_REMOVED lines=11> */
[----:B------:R-:W1:Y:S01]  /*5940*/  LDS R10, [R65+UR14+0x180] ;  /* 0x0001800e410a7984 */ /* 0x000e620008000800 */
[----:B0-----:R-:W-:-:S03]  /*5950*/  FMUL R24, R11, UR13 ;  /* 0x0000000d0b187c20 */ /* 0x001fc60008400000 */
[----:B------:R-:W0:Y:S01]  /*5960*/  LDS R11, [R65+UR14+0x100] ;  /* 0x0001000e410b7984 */ /* 0x000e220008000800 */
[----:B-1----:R-:W-:Y:S01]  /*5970*/  FMUL R3, R3, UR13 ;  /* 0x0000000d03037c20 */ /* 0x002fe20008400000 */
[----:B------:R-:W-:Y:S01]  /*5980*/  FMUL R10, R10, UR13 ;  /* 0x0000000d0a0a7c20 */ /* 0x000fe20008400000 */
[----:B0-----:R-:W-:Y:S02]  /*5990*/  FMUL R11, R11, UR13 ;  /* 0x0000000d0b0b7c20 */ /* 0x001fe40008400000 */
[----:B--2---:R-:W-:-:S05]  /*59a0*/  FFMA R3, R84, UR12, R3 ;  /* 0x0000000c54037c23 */ /* 0x004fca0008000003 */
[----:B------:R5:W-:Y:S01]  /*59b0*/  @P0 STG.E desc[UR20][R6.64], R3 ;  /* 0x0000000306000986 */ /* 0x000be2000c101914 */
[----:B------:R-:W-:Y:S01]  /*59c0*/  ISETP.LT.AND P0, PT, R2, UR15, P3 ;  /* 0x0000000f02007c0c */ /* 0x000fe20009f01270 */
[----:B---3--:R-:W-:-:S12]  /*59d0*/  FFMA R21, R83, UR12, R24 ;  /* 0x0000000c53157c23 */ /* 0x008fd80008000018 */
[----:B------:R-:W-:Y:S01]  /*59e0*/  @P0 STG.E desc[UR20][R6.64+0x80], R21 ;  /* 0x0000801506000986 */ /* 0x000fe2000c101914 */
[----:B------:R-:W-:Y:S01]  /*59f0*/  ISETP.LT.AND P0, PT, R2, UR15, P4 ;  /* 0x0000000f02007c0c */ /* 0x000fe2000a701270 */
[----:B----4-:R-:W-:-:S12]  /*5a00*/  FFMA R11, R82, UR12, R11 ;  /* 0x0000000c520b7c23 */ /* 0x010fd8000800000b */
[----:B------:R-:W-:Y:S01]  /*5a10*/  @P0 STG.E desc[UR20][R6.64+0x100], R11 ;  /* 0x0001000b06000986 */ /* 0x000fe2000c101914 */
[----:B------:R-:W-:-:S03]  /*5a20*/  ISETP.LT.AND P0, PT, R2, UR15, P5 ;  /* 0x0000000f02007c0c */ /* 0x000fc6000af01270 */
[----:B------:R-:W0:Y:S01]  /*5a30*/  LDS R2, [R65+UR14+0x588] ;  /* 0x0005880e41027984 */ /* 0x000e220008000800 */
[----:B-----5:R-:W-:-:S09]  /*5a40*/  FFMA R3, R81, UR12, R10 ;  /* 0x0000000c51037c23 */ /* 0x020fd2000800000a */
[----:B------:R-:W-:Y:S01]  /*5a50*/  @P0 STG.E desc[UR20][R6.64+0x180], R3 ;  /* 0x0001800306000986 */ /* 0x000fe2000c101914 */
[----:B------:R-:W-:-:S03]  /*5a60*/  IADD3 R22, P0, PT, R8, UR4, RZ ;  /* 0x0000000408167c10 */ /* 0x000fc6000ff1e0ff */
[----:B------:R-:W1:Y:S01]  /*5a70*/  LDS R8, [R65+UR14+0x508] ;  /* 0x0005080e41087984 */ /* 0x000e620008000800 */
[----:B------:R-:W-:Y:S02]  /*5a80*/  IADD3.X R23, PT, PT, R9, UR5, RZ, P0, !PT ;  /* 0x0000000509177c10 */ /* 0x000fe400087fe4ff */
[----:B------:R-:W-:Y:S01]  /*5a90*/  ISETP.LT.AND P0, PT, R0, UR15, P2 ;  /* 0x0000000f00007c0c */ /* 0x000fe20009701270 */
[----:B------:R-:W2:Y:S04]  /*5aa0*/  LDS R9, [R65+UR14+0x488] ;  /* 0x0004880e41097984 */ /* 0x000ea80008000800 */
[----:B------:R-:W3:Y:S01]  /*5ab0*/  LDS R3, [R65+UR14+0x608] ;  /* 0x0006080e41037984 */ /* 0x000ee20008000800 */
[----:B0-----:R-:W-:Y:S01]  /*5ac0*/  FMUL R2, R2, UR13 ;  /* 0x0000000d02027c20 */ /* 0x001fe20008400000 */
[----:B-1----:R-:W-:-:S03]  /*5ad0*/  FMUL R8, R8, UR13 ;  /* 0x0000000d08087c20 */ /* 0x002fc60008400000 */
[----:B------:R-:W-:Y:S01]  /*5ae0*/  FFMA R2, R67, UR12, R2 ;  /* 0x0000000c43027c23 */ /* 0x000fe20008000002 */
[----:B--2---:R-:W-:Y:S01]  /*5af0*/  FMUL R9, R9, UR13 ;  /* 0x0000000d09097c20 */ /* 0x004fe20008400000 */
[----:B------:R-:W-:-:S03]  /*5b00*/  FFMA R8, R73, UR12, R8 ;  /* 0x0000000c49087c23 */ /* 0x000fc60008000008 */
[----:B------:R-:W-:Y:S01]  /*5b10*/  FFMA R9, R80, UR12, R9 ;  /* 0x0000000c50097c23 */ /* 0x000fe20008000009 */
[----:B---3--:R-:W-:-:S04]  /*5b20*/  FMUL R3, R3, UR13 ;  /* 0x0000000d03037c20 */ /* 0x008fc80008400000 */
[----:B------:R-:W-:Y:S01]  /*5b30*/  @P0 STG.E desc[UR20][R22.64], R9 ;  /* 0x0000000916000986 */ /* 0x000fe2000c101914 */
[----:B------:R-:W-:Y:S01]  /*5b40*/  ISETP.LT.AND P0, PT, R0, UR15, P3 ;  /* 0x0000000f00007c0c */ /* 0x000fe20009f01270 */
[----:B------:R-:W-:-:S12]  /*5b50*/  FFMA R3, R66, UR12, R3 ;  /* 0x0000000c42037c23 */ /* 0x000fd80008000003 */
[----:B------:R-:W-:Y:S01]  /*5b60*/  @P0 STG.E desc[UR20][R22.64+0x80], R8 ;  /* 0x0000800816000986 */ /* 0x000fe2000c101914 */
[----:B------:R-:W-:-:S13]  /*5b70*/  ISETP.LT.AND P0, PT, R0, UR15, P4 ;  /* 0x0000000f00007c0c */ /* 0x000fda000a701270 */
[----:B------:R0:W-:Y:S01]  /*5b80*/  @P0 STG.E desc[UR20][R22.64+0x100], R2 ;  /* 0x0001000216000986 */ /* 0x0001e2000c101914 */
[----:B------:R-:W-:-:S04]  /*5b90*/  IADD3 R10, P0, PT, R26, UR8, RZ ;  /* 0x000000081a0a7c10 */ /* 0x000fc8000ff1e0ff */
[----:B------:R-:W-:Y:S02]  /*5ba0*/  IADD3.X R11, PT, PT, R27, UR9, RZ, P0, !PT ;  /* 0x000000091b0b7c10 */ /* 0x000fe400087fe4ff */
[----:B------:R-:W-:Y:S01]  /*5bb0*/  ISETP.LT.AND P0, PT, R0, UR15, P5 ;  /* 0x0000000f00007c0c */ /* 0x000fe2000af01270 */
[----:B------:R-:W-:-:S12]  /*5bc0*/  VIADD R0, R68, 0x12 ;  /* 0x0000001244007836 */ /* 0x000fd80000000000 */
[----:B------:R-:W-:Y:S01]  /*5bd0*/  @P0 STG.E desc[UR20][R22.64+0x180], R3 ;  /* 0x0001800316000986 */ /* 0x000fe2000c101914 */
[----:B------:R-:W-:-:S13]  /*5be0*/  ISETP.LT.AND P0, PT, R0, UR15, P6 ;  /* 0x0000000f00007c0c */ /* 0x000fda000b701270 */
[----:B------:R-:W2:Y:S01]  /*5bf0*/  @P0 LDG.E.LTC128B R84, desc[UR20][R10.64] ;  /* 0x000000140a540981 */ /* 0x000ea2000c1e1920 */
[----:B------:R-:W-:-:S04]  /*5c00*/  ISETP.NE.AND P0, PT, R70, RZ, PT ;  /* 0x000000ff4600720c */ /* 0x000fc80003f05270 */
[----:B------:R-:W-:-:S13]  /*5c10*/  ISETP.LT.AND P0, PT, R0, UR15, P0 ;  /* 0x0000000f00007c0c */ /* 0x000fda0008701270 */
[----:B------:R-:W3:Y:S01]  /*5c20*/  @P0 LDG.E.LTC128B R83, desc[UR20][R10.64+0x80] ;  /* 0x000080140a530981 */ /* 0x000ee2000c1e1920 */
[----:B------:R-:W-:-:S13]  /*5c30*/  ISETP.LT.AND P0, PT, R0, UR15, P1 ;  /* 0x0000000f00007c0c */ /* 0x000fda0008f01270 */
[----:B------:R-:W4:Y:S01]  /*5c40*/  @P0 LDG.E.LTC128B R82, desc[UR20][R10.64+0x100] ;  /* 0x000100140a520981 */ /* 0x000f22000c1e1920 */
[----:B------:R-:W-:-:S04]  /*5c50*/  IADD3 R4, P0, PT, R4, UR8, RZ ;  /* 0x0000000804047c10 */ /* 0x000fc8000ff1e0ff */
[----:B------:R-:W-:Y:S02]  /*5c60*/  IADD3.X R5, PT, PT, R5, UR9, RZ, P0, !PT ;  /* 0x0000000905057c10 */ /* 0x000fe400087fe4ff */
[----:B------:R-:W-:-:S04]  /*5c70*/  ISETP.NE.AND P0, PT, R71, RZ, PT ;  /* 0x000000ff4700720c */ /* 0x000fc80003f05270 */
[----:B------:R-:W-:Y:S01]  /*5c80*/  ISETP.LT.AND P0, PT, R0, UR15, P0 ;  /* 0x0000000f00007c0c */ /* 0x000fe20008701270 */
[----:B0-----:R-:W-:-:S12]  /*5c90*/  VIADD R2, R68, 0x1a ;  /* 0x0000001a44027836 */ /* 0x001fd80000000000 */
[----:B------:R-:W5:Y:S01]  /*5ca0*/  @P0 LDG.E.LTC128B R81, desc[UR20][R10.64+0x180] ;  /* 0x000180140a510981 */ /* 0x000f62000c1e1920 */
        /* <DEDUP_REMOVED lines=12> */
[----:B------:R-:W-:Y:S02]  /*5d70*/  IADD3.X R7, PT, PT, R7, UR5, RZ, P0, !PT ;  /* 0x0000000507077c10 */ /* 0x000fe400087fe4ff */
        /* <DEDUP_REMOVED lines=41> */
[----:B------:R-:W-:Y:S01]  /*6010*/  FFMA R0, R67, UR12, R0 ;  /* 0x0000000c43007c23 */ /* 0x000fe20008000000 */
[----:B0-----:R-:W-:-:S04]  /*6020*/  FMUL R8, R8, UR13 ;  /* 0x0000000d08087c20 */ /* 0x001fc80008400000 */
[----:B------:R-:W-:Y:S01]  /*6030*/  FFMA R8, R73, UR12, R8 ;  /* 0x0000000c49087c23 */ /* 0x000fe20008000008 */
[----:B--2---:R-:W-:-:S06]  /*6040*/  FMUL R3, R3, UR13 ;  /* 0x0000000d03037c20 */ /* 0x004fcc0008400000 */
[----:B------:R-:W-:Y:S01]  /*6050*/  @P0 STG.E desc[UR20][R16.64+0x80], R8 ;  /* 0x0000800810000986 */ /* 0x000fe2000c101914 */
[----:B------:R-:W-:Y:S01]  /*6060*/  ISETP.LT.AND P0, PT, R2, UR15, P4 ;  /* 0x0000000f02007c0c */ /* 0x000fe2000a701270 */
[----:B------:R-:W-:-:S12]  /*6070*/  FFMA R3, R66, UR12, R3 ;  /* 0x0000000c42037c23 */ /* 0x000fd80008000003 */
[----:B------:R-:W-:Y:S01]  /*6080*/  @P0 STG.E desc[UR20][R16.64+0x100], R0 ;  /* 0x0001000010000986 */ /* 0x000fe2000c101914 */
        /* <DEDUP_REMOVED lines=14> */
[----:B------:R-:W-:-:S05]  /*6170*/  VIADD R68, R68, 0x1b ;  /* 0x0000001b44447836 */ /* 0x000fca0000000000 */
[----:B------:R-:W-:-:S07]  /*6180*/  ISETP.LT.AND P6, PT, R68, UR15, P6 ;  /* 0x0000000f44007c0c */ /* 0x000fce000b7c1270 */
[----:B------:R0:W5:Y:S01]  /*6190*/  @P0 LDG.E.LTC128B R81, desc[UR20][R10.64+0x180] ;  /* 0x000180140a510981 */ /* 0x000162000c1e1920 */
[----:B------:R-:W-:-:S04]  /*61a0*/  IADD3 R4, P0, PT, R4, UR8, RZ ;  /* 0x0000000804047c10 */ /* 0x000fc8000ff1e0ff */
[----:B------:R-:W-:Y:S02]  /*61b0*/  IADD3.X R5, PT, PT, R5, UR9, RZ, P0, !PT ;  /* 0x0000000905057c10 */ /* 0x000fe400087fe4ff */
[----:B------:R-:W-:Y:S02]  /*61c0*/  ISETP.NE.AND P0, PT, R70, RZ, PT ;  /* 0x000000ff4600720c */ /* 0x000fe40003f05270 */
[C---:B------:R-:W-:Y:S01]  /*61d0*/  ISETP.LT.AND P1, PT, R68.reuse, UR15, P1 ;  /* 0x0000000f44007c0c */ /* 0x040fe20008f21270 */
[----:B------:R-:W5:Y:S01]  /*61e0*/  @P6 LDG.E.LTC128B R80, desc[UR20][R4.64] ;  /* 0x0000001404506981 */ /* 0x000f62000c1e1920 */
[----:B------:R-:W-:Y:S02]  /*61f0*/  ISETP.LT.AND P0, PT, R68, UR15, P0 ;  /* 0x0000000f44007c0c */ /* 0x000fe40008701270 */
[----:B------:R-:W-:-:S09]  /*6200*/  ISETP.NE.AND P6, PT, R71, RZ, PT ;  /* 0x000000ff4700720c */ /* 0x000fd20003fc5270 */
[----:B------:R-:W5:Y:S04]  /*6210*/  @P1 LDG.E.LTC128B R67, desc[UR20][R4.64+0x100] ;  /* 0x0001001404431981 */ /* 0x000f68000c1e1920 */
[----:B------:R-:W5:Y:S01]  /*6220*/  @P0 LDG.E.LTC128B R73, desc[UR20][R4.64+0x80] ;  /* 0x0000801404490981 */ /* 0x000f62000c1e1920 */
[----:B------:R-:W-:-:S13]  /*6230*/  ISETP.LT.AND P0, PT, R68, UR15, P6 ;  /* 0x0000000f44007c0c */ /* 0x000fda000b701270 */
[----:B------:R0:W5:Y:S01]  /*6240*/  @P0 LDG.E.LTC128B R66, desc[UR20][R4.64+0x180] ;  /* 0x0001801404420981 */ /* 0x000162000c1e1920 */
[----:B------:R-:W-:Y:S06]  /*6250*/  BAR.SYNC.DEFER_BLOCKING 0x0 ;  /* 0x0000000000007b1d */ /* 0x000fec0000010000 */
        /* <DEDUP_REMOVED lines=8> */
[----:B------:R-:W-:Y:S01]  /*62e0*/  BAR.SYNC.DEFER_BLOCKING 0x0 ;  /* 0x0000000000007b1d */ /* 0x000fe20000010000 */
[----:B-1----:R-:W-:-:S05]  /*62f0*/  IADD3 R12, P0, PT, R6, UR4, RZ ;  /* 0x00000004060c7c10 */ /* 0x002fca000ff1e0ff */
[----:B0-----:R-:W0:Y:S04]  /*6300*/  LDS R10, [R65+UR14] ;  /* 0x0000000e410a7984 */ /* 0x001e280008000800 */
[----:B------:R-:W1:Y:S04]  /*6310*/  LDS R9, [R65+UR14+0x80] ;  /* 0x0000800e41097984 */ /* 0x000e680008000800 */
[----:B------:R-:W1:Y:S04]  /*6320*/  LDS R8, [R65+UR14+0x100] ;  /* 0x0001000e41087984 */ /* 0x000e680008000800 */
[----:B------:R-:W1:Y:S04]  /*6330*/  LDS R5, [R65+UR14+0x180] ;  /* 0x0001800e41057984 */ /* 0x000e680008000800 */
[----:B------:R-:W1:Y:S04]  /*6340*/  LDS R4, [R65+UR14+0x488] ;  /* 0x0004880e41047984 */ /* 0x000e680008000800 */
[----:B------:R-:W-:Y:S04]  /*6350*/  LDS R3, [R65+UR14+0x508] ;  /* 0x0005080e41037984 */ /* 0x000fe80008000800 */
[----:B------:R-:W1:Y:S04]  /*6360*/  LDS R0, [R65+UR14+0x588] ;  /* 0x0005880e41007984 */ /* 0x000e680008000800 */
[----:B------:R-:W2:Y:S01]  /*6370*/  LDS R6, [R65+UR14+0x608] ;  /* 0x0006080e41067984 */ /* 0x000ea20008000800 */
[----:B------:R-:W-:-:S02]  /*6380*/  ISETP.LT.AND P6, PT, R2, UR15, P2 ;  /* 0x0000000f02007c0c */ /* 0x000fc400097c1270 */
[----:B------:R-:W-:Y:S02]  /*6390*/  IADD3.X R13, PT, PT, R7, UR5, RZ, P0, !PT ;  /* 0x00000005070d7c10 */ /* 0x000fe400087fe4ff */
[----:B------:R-:W-:Y:S01]  /*63a0*/  ISETP.LT.AND P0, PT, R2, UR15, P4 ;  /* 0x0000000f02007c0c */ /* 0x000fe2000a701270 */
[----:B0-----:R-:W-:Y:S01]  /*63b0*/  FMUL R7, R10, UR13 ;  /* 0x0000000d0a077c20 */ /* 0x001fe20008400000 */
[----:B-1----:R-:W-:Y:S01]  /*63c0*/  FMUL R10, R9, UR13 ;  /* 0x0000000d090a7c20 */ /* 0x002fe20008400000 */
[----:B------:R-:W-:Y:S01]  /*63d0*/  FMUL R9, R8, UR13 ;  /* 0x0000000d08097c20 */ /* 0x000fe20008400000 */
[----:B------:R-:W-:Y:S02]  /*63e0*/  ISETP.LT.AND P1, PT, R2, UR15, P3 ;  /* 0x0000000f02007c0c */ /* 0x000fe40009f21270 */
[C---:B------:R-:W-:Y:S02]  /*63f0*/  ISETP.LT.AND P2, PT, R68.reuse, UR15, P2 ;  /* 0x0000000f44007c0c */ /* 0x040fe40009741270 */
[----:B------:R-:W-:-:S02]  /*6400*/  ISETP.LT.AND P3, PT, R68, UR15, P3 ;  /* 0x0000000f44007c0c */ /* 0x000fc40009f61270 */
[----:B------:R-:W-:Y:S01]  /*6410*/  ISETP.LT.AND P4, PT, R68, UR15, P4 ;  /* 0x0000000f44007c0c */ /* 0x000fe2000a781270 */
[----:B------:R-:W-:Y:S01]  /*6420*/  FMUL R8, R5, UR13 ;  /* 0x0000000d05087c20 */ /* 0x000fe20008400000 */
[----:B------:R-:W-:Y:S01]  /*6430*/  FMUL R5, R4, UR13 ;  /* 0x0000000d04057c20 */ /* 0x000fe20008400000 */
[----:B------:R-:W-:Y:S01]  /*6440*/  FMUL R0, R0, UR13 ;  /* 0x0000000d00007c20 */ /* 0x000fe20008400000 */
[----:B--2---:R-:W-:-:S05]  /*6450*/  FFMA R7, R84, UR12, R7 ;  /* 0x0000000c54077c23 */ /* 0x004fca0008000007 */
[----:B------:R0:W-:Y:S01]  /*6460*/  @P6 STG.E desc[UR20][R12.64], R7 ;  /* 0x000000070c006986 */ /* 0x0001e2000c101914 */
[----:B------:R-:W-:Y:S02]  /*6470*/  ISETP.LT.AND P6, PT, R2, UR15, P5 ;  /* 0x0000000f02007c0c */ /* 0x000fe4000afc1270 */
[----:B------:R-:W-:Y:S01]  /*6480*/  ISETP.LT.AND P5, PT, R68, UR15, P5 ;  /* 0x0000000f44007c0c */ /* 0x000fe2000afa1270 */
[----:B------:R-:W-:Y:S01]  /*6490*/  FMUL R2, R3, UR13 ;  /* 0x0000000d03027c20 */ /* 0x000fe20008400000 */
[----:B------:R-:W-:Y:S01]  /*64a0*/  FMUL R3, R6, UR13 ;  /* 0x0000000d06037c20 */ /* 0x000fe20008400000 */
[----:B---3--:R-:W-:Y:S01]  /*64b0*/  FFMA R83, R83, UR12, R10 ;  /* 0x0000000c53537c23 */ /* 0x008fe2000800000a */
[----:B----4-:R-:W-:-:S05]  /*64c0*/  FFMA R9, R82, UR12, R9 ;  /* 0x0000000c52097c23 */ /* 0x010fca0008000009 */
[----:B------:R0:W-:Y:S01]  /*64d0*/  @P0 STG.E desc[UR20][R12.64+0x100], R9 ;  /* 0x000100090c000986 */ /* 0x0001e2000c101914 */
[----:B------:R-:W-:-:S04]  /*64e0*/  IADD3 R10, P0, PT, R16, UR4, RZ ;  /* 0x00000004100a7c10 */ /* 0x000fc8000ff1e0ff */
[----:B------:R-:W-:Y:S01]  /*64f0*/  IADD3.X R11, PT, PT, R17, UR5, RZ, P0, !PT ;  /* 0x00000005110b7c10 */ /* 0x000fe200087fe4ff */
[----:B------:R0:W-:Y:S01]  /*6500*/  @P1 STG.E desc[UR20][R12.64+0x80], R83 ;  /* 0x000080530c001986 */ /* 0x0001e2000c101914 */
[----:B-----5:R-:W-:-:S05]  /*6510*/  FFMA R81, R81, UR12, R8 ;  /* 0x0000000c51517c23 */ /* 0x020fca0008000008 */
[----:B------:R0:W-:Y:S01]  /*6520*/  @P6 STG.E desc[UR20][R12.64+0x180], R81 ;  /* 0x000180510c006986 */ /* 0x0001e2000c101914 */
[----:B------:R-:W-:-:S05]  /*6530*/  FFMA R5, R80, UR12, R5 ;  /* 0x0000000c50057c23 */ /* 0x000fca0008000005 */
[----:B------:R0:W-:Y:S01]  /*6540*/  @P2 STG.E desc[UR20][R10.64], R5 ;  /* 0x000000050a002986 */ /* 0x0001e2000c101914 */
[----:B------:R-:W-:Y:S01]  /*6550*/  FFMA R67, R67, UR12, R0 ;  /* 0x0000000c43437c23 */ /* 0x000fe20008000000 */
[----:B------:R-:W-:-:S04]  /*6560*/  FFMA R73, R73, UR12, R2 ;  /* 0x0000000c49497c23 */ /* 0x000fc80008000002 */
[----:B------:R0:W-:Y:S04]  /*6570*/  @P4 STG.E desc[UR20][R10.64+0x100], R67 ;  /* 0x000100430a004986 */ /* 0x0001e8000c101914 */
[----:B------:R0:W-:Y:S01]  /*6580*/  @P3 STG.E desc[UR20][R10.64+0x80], R73 ;  /* 0x000080490a003986 */ /* 0x0001e2000c101914 */
[----:B------:R-:W-:Y:S01]  /*6590*/  FFMA R3, R66, UR12, R3 ;  /* 0x0000000c42037c23 */ /* 0x000fe20008000003 */
[----:B------:R-:W-:Y:S06]  /*65a0*/  @!P5 EXIT ;  /* 0x000000000000d94d */ /* 0x000fec0003800000 */
[----:B------:R-:W-:Y:S01]  /*65b0*/  STG.E desc[UR20][R10.64+0x180], R3 ;  /* 0x000180030a007986 */ /* 0x000fe2000c101914 */
[----:B------:R-:W-:Y:S05]  /*65c0*/  EXIT ;  /* 0x000000000000794d */ /* 0x000fea0003800000 */
.L_x_8:
[----:B------:R-:W-:Y:S06]  /*65d0*/  BAR.SYNC.DEFER_BLOCKING 0x0 ;  /* 0x0000000000007b1d */ /* 0x000fec0000010000 */
[----:B------:R-:W0:Y:S01]  /*65e0*/  LDCU UR8, c[0x0][0x380] ;  /* 0x00007000ff0877ac */ /* 0x000e220008000800 */
[----:B------:R-:W1:Y:S01]  /*65f0*/  LDCU.64 UR6, c[0x0][0x460] ;  /* 0x00008c00ff0677ac */ /* 0x000e620008000a00 */
[----:B------:R-:W2:Y:S01]  /*6600*/  LDCU.64 UR4, c[0x0][0x470] ;  /* 0x00008e00ff0477ac */ /* 0x000ea20008000a00 */
[----:B------:R-:W-:Y:S01]  /*6610*/  STS [R69], R63 ;  /* 0x0000003f45007388 */ /* 0x000fe20000000800 */
[----:B0-----:R-:W-:-:S02]  /*6620*/  ISETP.LT.AND P6, PT, R68, UR8, P2 ;  /* 0x0000000844007c0c */ /* 0x001fc400097c1270 */
[C---:B------:R-:W-:Y:S01]  /*6630*/  ISETP.LT.AND P0, PT, R68.reuse, UR8, P3 ;  /* 0x0000000844007c0c */ /* 0x040fe20009f01270 */
[----:B------:R-:W-:Y:S01]  /*6640*/  STS [R69+0x4], R61 ;  /* 0x0000043d45007388 */ /* 0x000fe20000000800 */
[----:B------:R-:W-:-:S03]  /*6650*/  ISETP.LT.AND P1, PT, R68, UR8, P4 ;  /* 0x0000000844007c0c */ /* 0x000fc6000a721270 */
[----:B------:R-:W-:Y:S04]  /*6660*/  STS [R69+0x8], R35 ;  /* 0x0000082345007388 */ /* 0x000fe80000000800 */
[----:B------:R-:W-:Y:S04]  /*6670*/  STS [R69+0xc], R33 ;  /* 0x00000c2145007388 */ /* 0x000fe80000000800 */
[----:B------:R-:W-:Y:S04]  /*6680*/  STS [R69+0x80], R31 ;  /* 0x0000801f45007388 */ /* 0x000fe80000000800 */
[----:B------:R-:W-:Y:S04]  /*6690*/  STS [R69+0x84], R29 ;  /* 0x0000841d45007388 */ /* 0x000fe80000000800 */
[----:B------:R-:W-:Y:S04]  /*66a0*/  STS [R69+0x88], R3 ;  /* 0x0000880345007388 */ /* 0x000fe80000000800 */
[----:B------:R0:W-:Y:S01]  /*66b0*/  STS [R69+0x8c], R0 ;  /* 0x00008c0045007388 */ /* 0x0001e20000000800 */
[----:B------:R-:W-:Y:S01]  /*66c0*/  BAR.SYNC.DEFER_BLOCKING 0x0 ;  /* 0x0000000000007b1d */ /* 0x000fe20000010000 */
[----:B0-----:R-:W-:-:S05]  /*66d0*/  VIADD R0, R68, 0x8 ;  /* 0x0000000844007836 */ /* 0x001fca0000000000 */
[----:B------:R-:W0:Y:S04]  /*66e0*/  LDS R75, [R65+UR14] ;  /* 0x0000000e414b7984 */ /* 0x000e280008000800 */
[----:B------:R-:W3:Y:S04]  /*66f0*/  LDS R73, [R65+UR14+0x80] ;  /* 0x0000800e41497984 */ /* 0x000ee80008000800 */
[----:B------:R-:W4:Y:S04]  /*6700*/  LDS R71, [R65+UR14+0x100] ;  /* 0x0001000e41477984 */ /* 0x000f280008000800 */
[----:B------:R-:W5:Y:S04]  /*6710*/  LDS R63, [R65+UR14+0x180] ;  /* 0x0001800e413f7984 */ /* 0x000f680008000800 */
[----:B------:R-:W2:Y:S04]  /*6720*/  LDS R61, [R65+UR14+0x488] ;  /* 0x0004880e413d7984 */ /* 0x000ea80008000800 */
[----:B------:R-:W2:Y:S04]  /*6730*/  LDS R35, [R65+UR14+0x508] ;  /* 0x0005080e41237984 */ /* 0x000ea80008000800 */
[----:B------:R-:W2:Y:S04]  /*6740*/  LDS R33, [R65+UR14+0x588] ;  /* 0x0005880e41217984 */ /* 0x000ea80008000800 */
[----:B------:R-:W2:Y:S01]  /*6750*/  LDS R31, [R65+UR14+0x608] ;  /* 0x0006080e411f7984 */ /* 0x000ea20008000800 */
[----:B0-----:R-:W-:Y:S01]  /*6760*/  FMUL R75, R75, UR13 ;  /* 0x0000000d4b4b7c20 */ /* 0x001fe20008400000 */
[----:B---3--:R-:W-:-:S04]  /*6770*/  FMUL R73, R73, UR13 ;  /* 0x0000000d49497c20 */ /* 0x008fc80008400000 */
[----:B------:R-:W-:Y:S01]  /*6780*/  @P6 STG.E desc[UR20][R86.64], R75 ;  /* 0x0000004b56006986 */ /* 0x000fe2000c101914 */
[----:B------:R-:W-:Y:S01]  /*6790*/  ISETP.LT.AND P6, PT, R68, UR8, P5 ;  /* 0x0000000844007c0c */ /* 0x000fe2000afc1270 */
[----:B----4-:R-:W-:Y:S02]  /*67a0*/  FMUL R71, R71, UR13 ;  /* 0x0000000d47477c20 */ /* 0x010fe40008400000 */
[----:B------:R-:W-:Y:S01]  /*67b0*/  @P0 STG.E desc[UR20][R86.64+0x80], R73 ;  /* 0x0000804956000986 */ /* 0x000fe2000c101914 */
[----:B------:R-:W-:Y:S01]  /*67c0*/  ISETP.LT.AND P0, PT, R0, UR8, P2 ;  /* 0x0000000800007c0c */ /* 0x000fe20009701270 */
[----:B-----5:R-:W-:Y:S02]  /*67d0*/  FMUL R29, R63, UR13 ;  /* 0x0000000d3f1d7c20 */ /* 0x020fe40008400000 */
[----:B------:R-:W-:Y:S01]  /*67e0*/  @P1 STG.E desc[UR20][R86.64+0x100], R71 ;  /* 0x0001004756001986 */ /* 0x000fe2000c101914 */
[----:B-1----:R-:W-:Y:S01]  /*67f0*/  IADD3 R66, P1, PT, R86, UR6, RZ ;  /* 0x0000000656427c10 */ /* 0x002fe2000ff3e0ff */
[----:B--2---:R-:W-:-:S03]  /*6800*/  FMUL R3, R61, UR13 ;  /* 0x0000000d3d037c20 */ /* 0x004fc60008400000 */
[----:B------:R-:W-:Y:S01]  /*6810*/  IADD3.X R67, PT, PT, R87, UR7, RZ, P1, !PT ;  /* 0x0000000757437c10 */ /* 0x000fe20008ffe4ff */
[----:B------:R-:W-:Y:S01]  /*6820*/  @P6 STG.E desc[UR20][R86.64+0x180], R29 ;  /* 0x0001801d56006986 */ /* 0x000fe2000c101914 */
[C---:B------:R-:W-:Y:S01]  /*6830*/  ISETP.LT.AND P6, PT, R0.reuse, UR8, P3 ;  /* 0x0000000800007c0c */ /* 0x040fe20009fc1270 */
[----:B------:R-:W-:Y:S01]  /*6840*/  FMUL R35, R35, UR13 ;  /* 0x0000000d23237c20 */ /* 0x000fe20008400000 */
[C---:B------:R-:W-:Y:S01]  /*6850*/  ISETP.LT.AND P1, PT, R0.reuse, UR8, P4 ;  /* 0x0000000800007c0c */ /* 0x040fe2000a721270 */
[----:B------:R-:W-:Y:S01]  /*6860*/  @P0 STG.E desc[UR20][R66.64], R3 ;  /* 0x0000000342000986 */ /* 0x000fe2000c101914 */
[----:B------:R-:W-:Y:S01]  /*6870*/  ISETP.LT.AND P0, PT, R0, UR8, P5 ;  /* 0x0000000800007c0c */ /* 0x000fe2000af01270 */
[----:B------:R-:W-:Y:S01]  /*6880*/  FMUL R33, R33, UR13 ;  /* 0x0000000d21217c20 */ /* 0x000fe20008400000 */
[----:B------:R-:W-:Y:S02]  /*6890*/  VIADD R0, R68, 0x1 ;  /* 0x0000000144007836 */ /* 0x000fe40000000000 */
[----:B------:R-:W-:-:S05]  /*68a0*/  FMUL R31, R31, UR13 ;  /* 0x0000000d1f1f7c20 */ /* 0x000fca0008400000 */
[----:B------:R-:W-:Y:S01]  /*68b0*/  @P6 STG.E desc[UR20][R66.64+0x80], R35 ;  /* 0x0000802342006986 */ /* 0x000fe2000c101914 */
[----:B------:R-:W-:-:S03]  /*68c0*/  ISETP.LT.AND P6, PT, R0, UR8, P2 ;  /* 0x0000000800007c0c */ /* 0x000fc600097c1270 */
[----:B------:R-:W-:Y:S04]  /*68d0*/  @P1 STG.E desc[UR20][R66.64+0x100], R33 ;  /* 0x0001002142001986 */ /* 0x000fe8000c101914 */
[----:B------:R-:W-:Y:S01]  /*68e0*/  @P0 STG.E desc[UR20][R66.64+0x180], R31 ;  /* 0x0001801f42000986 */ /* 0x000fe2000c101914 */
[----:B------:R-:W-:Y:S01]  /*68f0*/  BAR.SYNC.DEFER_BLOCKING 0x0 ;  /* 0x0000000000007b1d */ /* 0x000fe20000010000 */
[----:B------:R-:W-:-:S05]  /*6900*/  ISETP.LT.AND P0, PT, R0, UR8, P3 ;  /* 0x0000000800007c0c */ /* 0x000fca0009f01270 */
[----:B------:R-:W-:Y:S04]  /*6910*/  STS [R69], R64 ;  /* 0x0000004045007388 */ /* 0x000fe80000000800 */
[----:B------:R0:W-:Y:S04]  /*6920*/  STS [R69+0x4], R62 ;  /* 0x0000043e45007388 */ /* 0x0001e80000000800 */
[----:B------:R-:W-:Y:S04]  /*6930*/  STS [R69+0x8], R36 ;  /* 0x0000082445007388 */ /* 0x000fe80000000800 */
[----:B------:R-:W-:Y:S04]  /*6940*/  STS [R69+0xc], R34 ;  /* 0x00000c2245007388 */ /* 0x000fe80000000800 */
[----:B------:R-:W-:Y:S04]  /*6950*/  STS [R69+0x80], R32 ;  /* 0x0000802045007388 */ /* 0x000fe80000000800 */
[----:B------:R1:W-:Y:S04]  /*6960*/  STS [R69+0x84], R30 ;  /* 0x0000841e45007388 */ /* 0x0003e80000000800 */
[----:B------:R-:W-:Y:S04]  /*6970*/  STS [R69+0x88], R4 ;  /* 0x0000880445007388 */ /* 0x000fe80000000800 */
[----:B------:R-:W-:Y:S01]  /*6980*/  STS [R69+0x8c], R2 ;  /* 0x00008c0245007388 */ /* 0x000fe20000000800 */
[----:B------:R-:W-:Y:S01]  /*6990*/  BAR.SYNC.DEFER_BLOCKING 0x0 ;  /* 0x0000000000007b1d */ /* 0x000fe20000010000 */
[----:B0-----:R-:W-:-:S04]  /*69a0*/  IADD3 R62, P1, PT, R86, UR4, RZ ;  /* 0x00000004563e7c10 */ /* 0x001fc8000ff3e0ff */
[----:B------:R-:W-:Y:S02]  /*69b0*/  IADD3.X R63, PT, PT, R87, UR5, RZ, P1, !PT ;  /* 0x00000005573f7c10 */ /* 0x000fe40008ffe4ff */
[----:B------:R-:W-:Y:S01]  /*69c0*/  ISETP.LT.AND P1, PT, R0, UR8, P4 ;  /* 0x0000000800007c0c */ /* 0x000fe2000a721270 */
[----:B-1----:R-:W-:Y:S01]  /*69d0*/  VIADD R30, R68, 0x9 ;  /* 0x00000009441e7836 */ /* 0x002fe20000000000 */
[----:B------:R-:W0:Y:S04]  /*69e0*/  LDS R61, [R65+UR14] ;  /* 0x0000000e413d7984 */ /* 0x000e280008000800 */
[----:B------:R-:W1:Y:S04]  /*69f0*/  LDS R35, [R65+UR14+0x80] ;  /* 0x0000800e41237984 */ /* 0x000e680008000800 */
[----:B------:R-:W2:Y:S04]  /*6a00*/  LDS R33, [R65+UR14+0x100] ;  /* 0x0001000e41217984 */ /* 0x000ea80008000800 */
[----:B------:R-:W3:Y:S04]  /*6a10*/  LDS R31, [R65+UR14+0x180] ;  /* 0x0001800e411f7984 */ /* 0x000ee80008000800 */
[----:B------:R-:W4:Y:S04]  /*6a20*/  LDS R29, [R65+UR14+0x488] ;  /* 0x0004880e411d7984 */ /* 0x000f280008000800 */
[----:B------:R-:W-:Y:S04]  /*6a30*/  LDS R4, [R65+UR14+0x508] ;  /* 0x0005080e41047984 */ /* 0x000fe80008000800 */
[----:B------:R-:W5:Y:S04]  /*6a40*/  LDS R3, [R65+UR14+0x588] ;  /* 0x0005880e41037984 */ /* 0x000f680008000800 */
[----:B------:R-:W5:Y:S01]  /*6a50*/  LDS R2, [R65+UR14+0x608] ;  /* 0x0006080e41027984 */ /* 0x000f620008000800 */
[----:B0-----:R-:W-:Y:S01]  /*6a60*/  FMUL R61, R61, UR13 ;  /* 0x0000000d3d3d7c20 */ /* 0x001fe20008400000 */
[----:B-1----:R-:W-:-:S04]  /*6a70*/  FMUL R35, R35, UR13 ;  /* 0x0000000d23237c20 */ /* 0x002fc80008400000 */
[----:B------:R-:W-:Y:S01]  /*6a80*/  @P6 STG.E desc[UR20][R62.64], R61 ;  /* 0x0000003d3e006986 */ /* 0x000fe2000c101914 */
[----:B------:R-:W-:Y:S01]  /*6a90*/  ISETP.LT.AND P6, PT, R0, UR8, P5 ;  /* 0x0000000800007c0c */ /* 0x000fe2000afc1270 */
[----:B------:R-:W-:Y:S02]  /*6aa0*/  VIADD R0, R68, 0x2 ;  /* 0x0000000244007836 */ /* 0x000fe40000000000 */
[----:B--2---:R-:W-:Y:S01]  /*6ab0*/  FMUL R33, R33, UR13 ;  /* 0x0000000d21217c20 */ /* 0x004fe20008400000 */
[----:B------:R0:W-:Y:S01]  /*6ac0*/  @P0 STG.E desc[UR20][R62.64+0x80], R35 ;  /* 0x000080233e000986 */ /* 0x0001e2000c101914 */
[----:B------:R-:W-:Y:S01]  /*6ad0*/  ISETP.LT.AND P0, PT, R30, UR8, P2 ;  /* 0x000000081e007c0c */ /* 0x000fe20009701270 */
[----:B---3--:R-:W-:Y:S02]  /*6ae0*/  FMUL R31, R31, UR13 ;  /* 0x0000000d1f1f7c20 */ /* 0x008fe40008400000 */
[----:B------:R1:W-:Y:S01]  /*6af0*/  @P1 STG.E desc[UR20][R62.64+0x100], R33 ;  /* 0x000100213e001986 */ /* 0x0003e2000c101914 */
[----:B------:R-:W-:Y:S01]  /*6b00*/  IADD3 R66, P1, PT, R66, UR4, RZ ;  /* 0x0000000442427c10 */ /* 0x000fe2000ff3e0ff */
[----:B----4-:R-:W-:-:S03]  /*6b10*/  FMUL R29, R29, UR13 ;  /* 0x0000000d1d1d7c20 */ /* 0x010fc60008400000 */
[----:B------:R-:W-:Y:S01]  /*6b20*/  IADD3.X R67, PT, PT, R67, UR5, RZ, P1, !PT ;  /* 0x0000000543437c10 */ /* 0x000fe20008ffe4ff */
[----:B------:R-:W-:Y:S01]  /*6b30*/  @P6 STG.E desc[UR20][R62.64+0x180], R31 ;  /* 0x0001801f3e006986 */ /* 0x000fe2000c101914 */
[C---:B------:R-:W-:Y:S02]  /*6b40*/  ISETP.LT.AND P6, PT, R30.reuse, UR8, P3 ;  /* 0x000000081e007c0c */ /* 0x040fe40009fc1270 */
[C---:B------:R-:W-:Y:S01]  /*6b50*/  ISETP.LT.AND P1, PT, R30.reuse, UR8, P4 ;  /* 0x000000081e007c0c */ /* 0x040fe2000a721270 */
[----:B------:R-:W-:Y:S01]  /*6b60*/  @P0 STG.E desc[UR20][R66.64], R29 ;  /* 0x0000001d42000986 */ /* 0x000fe2000c101914 */
[----:B------:R-:W-:Y:S01]  /*6b70*/  ISETP.LT.AND P0, PT, R30, UR8, P5 ;  /* 0x000000081e007c0c */ /* 0x000fe2000af01270 */
[----:B-----5:R-:W-:-:S10]  /*6b80*/  FMUL R3, R3, UR13 ;  /* 0x0000000d03037c20 */ /* 0x020fd40008400000 */
[----:B------:R-:W-:Y:S01]  /*6b90*/  @P1 STG.E desc[UR20][R66.64+0x100], R3 ;  /* 0x0001000342001986 */ /* 0x000fe2000c101914 */
[----:B0-----:R-:W-:Y:S01]  /*6ba0*/  FMUL R35, R4, UR13 ;  /* 0x0000000d04237c20 */ /* 0x001fe20008400000 */
[----:B------:R-:W-:Y:S01]  /*6bb0*/  IADD3 R34, P1, PT, R62, UR4, RZ ;  /* 0x000000043e227c10 */ /* 0x000fe2000ff3e0ff */
[----:B-1----:R-:W-:-:S03]  /*6bc0*/  FMUL R33, R2, UR13 ;  /* 0x0000000d02217c20 */ /* 0x002fc60008400000 */
[----:B------:R0:W-:Y:S01]  /*6bd0*/  @P6 STG.E desc[UR20][R66.64+0x80], R35 ;  /* 0x0000802342006986 */ /* 0x0001e2000c101914 */
[----:B------:R-:W-:-:S03]  /*6be0*/  ISETP.LT.AND P6, PT, R0, UR8, P2 ;  /* 0x0000000800007c0c */ /* 0x000fc600097c1270 */
[----:B------:R-:W-:Y:S01]  /*6bf0*/  @P0 STG.E desc[UR20][R66.64+0x180], R33 ;  /* 0x0001802142000986 */ /* 0x000fe2000c101914 */
[----:B------:R-:W-:Y:S01]  /*6c00*/  BAR.SYNC.DEFER_BLOCKING 0x0 ;  /* 0x0000000000007b1d */ /* 0x000fe20000010000 */
[C---:B------:R-:W-:Y:S02]  /*6c10*/  ISETP.LT.AND P0, PT, R0.reuse, UR8, P3 ;  /* 0x0000000800007c0c */ /* 0x040fe40009f01270 */
[----:B0-----:R-:W-:Y:S02]  /*6c20*/  IADD3.X R35, PT, PT, R63, UR5, RZ, P1, !PT ;  /* 0x000000053f237c10 */ /* 0x001fe40008ffe4ff */
[----:B------:R-:W-:Y:S01]  /*6c30*/  ISETP.LT.AND P1, PT, R0, UR8, P4 ;  /* 0x0000000800007c0c */ /* 0x000fe2000a721270 */
[----:B------:R-:W-:Y:S04]  /*6c40*/  STS [R69], R59 ;  /* 0x0000003b45007388 */ /* 0x000fe80000000800 */
[----:B------:R-:W-:Y:S04]  /*6c50*/  STS [R69+0x4], R57 ;  /* 0x0000043945007388 */ /* 0x000fe80000000800 */
[----:B------:R-:W-:Y:S04]  /*6c60*/  STS [R69+0x8], R39 ;  /* 0x0000082745007388 */ /* 0x000fe80000000800 */
[----:B------:R-:W-:Y:S04]  /*6c70*/  STS [R69+0xc], R37 ;  /* 0x00000c2545007388 */ /* 0x000fe80000000800 */
[----:B------:R-:W-:Y:S04]  /*6c80*/  STS [R69+0x80], R27 ;  /* 0x0000801b45007388 */ /* 0x000fe80000000800 */
[----:B------:R-:W-:Y:S04]  /*6c90*/  STS [R69+0x84], R25 ;  /* 0x0000841945007388 */ /* 0x000fe80000000800 */
[----:B------:R0:W-:Y:S04]  /*6ca0*/  STS [R69+0x88], R7 ;  /* 0x0000880745007388 */ /* 0x0001e80000000800 */
[----:B------:R-:W-:Y:S01]  /*6cb0*/  STS [R69+0x8c], R5 ;  /* 0x00008c0545007388 */ /* 0x000fe20000000800 */
[----:B------:R-:W-:Y:S01]  /*6cc0*/  BAR.SYNC.DEFER_BLOCKING 0x0 ;  /* 0x0000000000007b1d */ /* 0x000fe20000010000 */
[----:B0-----:R-:W-:-:S05]  /*6cd0*/  VIADD R7, R68, 0xa ;  /* 0x0000000a44077836 */ /* 0x001fca0000000000 */
        /* <DEDUP_REMOVED lines=26> */
[----:B-----5:R-:W-:Y:S01]  /*6e80*/  FMUL R3, R3, UR13 ;  /* 0x0000000d03037c20 */ /* 0x020fe20008400000 */
[----:B------:R-:W-:-:S09]  /*6e90*/  FMUL R7, R2, UR13 ;  /* 0x0000000d02077c20 */ /* 0x000fd20008400000 */
[----:B------:R-:W-:Y:S01]  /*6ea0*/  @P1 STG.E desc[UR20][R36.64+0x100], R3 ;  /* 0x0001000324001986 */ /* 0x000fe2000c101914 */
[----:B0-----:R-:W-:Y:S01]  /*6eb0*/  FMUL R5, R4, UR13 ;  /* 0x0000000d04057c20 */ /* 0x001fe20008400000 */
[----:B------:R-:W-:Y:S02]  /*6ec0*/  IADD3 R30, P1, PT, R34, UR4, RZ ;  /* 0x00000004221e7c10 */ /* 0x000fe4000ff3e0ff */
[----:B------:R-:W-:Y:S01]  /*6ed0*/  @P0 STG.E desc[UR20][R36.64+0x180], R7 ;  /* 0x0001800724000986 */ /* 0x000fe2000c101914 */
[C---:B------:R-:W-:Y:S02]  /*6ee0*/  ISETP.LT.AND P0, PT, R0.reuse, UR8, P3 ;  /* 0x0000000800007c0c */ /* 0x040fe40009f01270 */
[----:B-1----:R-:W-:Y:S01]  /*6ef0*/  IADD3.X R31, PT, PT, R35, UR5, RZ, P1, !PT ;  /* 0x00000005231f7c10 */ /* 0x002fe20008ffe4ff */
[----:B------:R-:W-:Y:S01]  /*6f00*/  @P6 STG.E desc[UR20][R36.64+0x80], R5 ;  /* 0x0000800524006986 */ /* 0x000fe2000c101914 */
[----:B------:R-:W-:Y:S01]  /*6f10*/  BAR.SYNC.DEFER_BLOCKING 0x0 ;  /* 0x0000000000007b1d */ /* 0x000fe20000010000 */
[----:B------:R-:W-:-:S02]  /*6f20*/  ISETP.LT.AND P6, PT, R0, UR8, P2 ;  /* 0x0000000800007c0c */ /* 0x000fc400097c1270 */
[----:B------:R-:W-:-:S03]  /*6f30*/  ISETP.LT.AND P1, PT, R0, UR8, P4 ;  /* 0x0000000800007c0c */ /* 0x000fc6000a721270 */
[----:B------:R-:W-:Y:S04]  /*6f40*/  STS [R69], R60 ;  /* 0x0000003c45007388 */ /* 0x000fe80000000800 */
[----:B------:R-:W-:Y:S04]  /*6f50*/  STS [R69+0x4], R58 ;  /* 0x0000043a45007388 */ /* 0x000fe80000000800 */
        /* <DEDUP_REMOVED lines=35> */
[----:B------:R2:W-:Y:S01]  /*7190*/  @P1 STG.E desc[UR20][R32.64+0x100], R3 ;  /* 0x0001000320001986 */ /* 0x0005e2000c101914 */
[----:B0-----:R-:W-:Y:S01]  /*71a0*/  FMUL R27, R4, UR13 ;  /* 0x0000000d041b7c20 */ /* 0x001fe20008400000 */
[----:B-1----:R-:W-:-:S04]  /*71b0*/  FMUL R25, R2, UR13 ;  /* 0x0000000d02197c20 */ /* 0x002fc80008400000 */
[----:B------:R0:W-:Y:S01]  /*71c0*/  @P6 STG.E desc[UR20][R32.64+0x80], R27 ;  /* 0x0000801b20006986 */ /* 0x0001e2000c101914 */
[----:B------:R-:W-:-:S03]  /*71d0*/  ISETP.LT.AND P6, PT, R0, UR8, P2 ;  /* 0x0000000800007c0c */ /* 0x000fc600097c1270 */
[----:B------:R-:W-:Y:S01]  /*71e0*/  @P0 STG.E desc[UR20][R32.64+0x180], R25 ;  /* 0x0001801920000986 */ /* 0x000fe2000c101914 */
[----:B------:R-:W-:Y:S08]  /*71f0*/  BAR.SYNC.DEFER_BLOCKING 0x0 ;  /* 0x0000000000007b1d */ /* 0x000ff00000010000 */
[----:B--2---:R-:W1:Y:S01]  /*7200*/  LDC.64 R2, c[0x0][0x478] ;  /* 0x00011e00ff027b82 */ /* 0x004e620000000a00 */
[----:B------:R-:W-:Y:S04]  /*7210*/  STS [R69], R55 ;  /* 0x0000003745007388 */ /* 0x000fe80000000800 */
[----:B------:R-:W-:Y:S04]  /*7220*/  STS [R69+0x4], R53 ;  /* 0x0000043545007388 */ /* 0x000fe80000000800 */
[----:B------:R-:W-:Y:S04]  /*7230*/  STS [R69+0x8], R43 ;  /* 0x0000082b45007388 */ /* 0x000fe80000000800 */
[----:B------:R-:W-:Y:S01]  /*7240*/  STS [R69+0xc], R41 ;  /* 0x00000c2945007388 */ /* 0x000fe20000000800 */
[----:B-1----:R-:W-:-:S03]  /*7250*/  IADD3 R26, P1, P0, R30, UR4, R2 ;  /* 0x000000041e1a7c10 */ /* 0x002fc6000f83e002 */
[----:B------:R-:W-:Y:S01]  /*7260*/  STS [R69+0x80], R23 ;  /* 0x0000801745007388 */ /* 0x000fe20000000800 */
[----:B0-----:R-:W-:Y:S02]  /*7270*/  IADD3.X R27, PT, PT, R31, UR5, R3, P1, P0 ;  /* 0x000000051f1b7c10 */ /* 0x001fe40008fe0403 */
[C---:B------:R-:W-:Y:S01]  /*7280*/  ISETP.LT.AND P0, PT, R0.reuse, UR8, P3 ;  /* 0x0000000800007c0c */ /* 0x040fe20009f01270 */
[----:B------:R-:W-:Y:S01]  /*7290*/  STS [R69+0x84], R21 ;  /* 0x0000841545007388 */ /* 0x000fe20000000800 */
[----:B------:R-:W-:-:S03]  /*72a0*/  ISETP.LT.AND P1, PT, R0, UR8, P4 ;  /* 0x0000000800007c0c */ /* 0x000fc6000a721270 */
[----:B------:R-:W-:Y:S04]  /*72b0*/  STS [R69+0x88], R11 ;  /* 0x0000880b45007388 */ /* 0x000fe80000000800 */
[----:B------:R-:W-:Y:S01]  /*72c0*/  STS [R69+0x8c], R9 ;  /* 0x00008c0945007388 */ /* 0x000fe20000000800 */
[----:B------:R-:W-:Y:S06]  /*72d0*/  BAR.SYNC.DEFER_BLOCKING 0x0 ;  /* 0x0000000000007b1d */ /* 0x000fec0000010000 */
[----:B------:R-:W0:Y:S04]  /*72e0*/  LDS R8, [R65+UR14] ;  /* 0x0000000e41087984 */ /* 0x000e280008000800 */
[----:B------:R-:W1:Y:S04]  /*72f0*/  LDS R7, [R65+UR14+0x80] ;  /* 0x0000800e41077984 */ /* 0x000e680008000800 */
[----:B------:R-:W2:Y:S04]  /*7300*/  LDS R6, [R65+UR14+0x100] ;  /* 0x0001000e41067984 */ /* 0x000ea80008000800 */
[----:B------:R-:W3:Y:S04]  /*7310*/  LDS R5, [R65+UR14+0x180] ;  /* 0x0001800e41057984 */ /* 0x000ee80008000800 */
[----:B------:R-:W4:Y:S04]  /*7320*/  LDS R4, [R65+UR14+0x488] ;  /* 0x0004880e41047984 */ /* 0x000f280008000800 */
[----:B------:R-:W5:Y:S04]  /*7330*/  LDS R11, [R65+UR14+0x508] ;  /* 0x0005080e410b7984 */ /* 0x000f680008000800 */
[----:B------:R-:W5:Y:S04]  /*7340*/  LDS R9, [R65+UR14+0x588] ;  /* 0x0005880e41097984 */ /* 0x000f680008000800 */
[----:B------:R-:W5:Y:S01]  /*7350*/  LDS R2, [R65+UR14+0x608] ;  /* 0x0006080e41027984 */ /* 0x000f620008000800 */
[----:B0-----:R-:W-:Y:S01]  /*7360*/  FMUL R3, R8, UR13 ;  /* 0x0000000d08037c20 */ /* 0x001fe20008400000 */
[----:B------:R-:W-:-:S02]  /*7370*/  VIADD R8, R68, 0x18 ;  /* 0x0000001844087836 */ /* 0x000fc40000000000 */
[----:B-1----:R-:W-:Y:S02]  /*7380*/  FMUL R7, R7, UR13 ;  /* 0x0000000d07077c20 */ /* 0x002fe40008400000 */
[----:B------:R0:W-:Y:S01]  /*7390*/  @P6 STG.E desc[UR20][R26.64], R3 ;  /* 0x000000031a006986 */ /* 0x0001e2000c101914 */
[----:B------:R-:W-:Y:S01]  /*73a0*/  ISETP.LT.AND P6, PT, R0, UR8, P5 ;  /* 0x0000000800007c0c */ /* 0x000fe2000afc1270 */
[----:B------:R-:W-:Y:S02]  /*73b0*/  VIADD R0, R68, 0x11 ;  /* 0x0000001144007836 */ /* 0x000fe40000000000 */
[----:B--2---:R-:W-:Y:S01]  /*73c0*/  FMUL R21, R6, UR13 ;  /* 0x0000000d06157c20 */ /* 0x004fe20008400000 */
[----:B------:R-:W-:Y:S01]  /*73d0*/  @P0 STG.E desc[UR20][R26.64+0x80], R7 ;  /* 0x000080071a000986 */ /* 0x000fe2000c101914 */
[----:B------:R-:W-:Y:S01]  /*73e0*/  ISETP.LT.AND P0, PT, R8, UR8, P2 ;  /* 0x0000000808007c0c */ /* 0x000fe20009701270 */
[----:B---3--:R-:W-:Y:S02]  /*73f0*/  FMUL R5, R5, UR13 ;  /* 0x0000000d05057c20 */ /* 0x008fe40008400000 */
[----:B------:R-:W-:Y:S01]  /*7400*/  @P1 STG.E desc[UR20][R26.64+0x100], R21 ;  /* 0x000100151a001986 */ /* 0x000fe2000c101914 */
[----:B------:R-:W-:Y:S01]  /*7410*/  IADD3 R28, P1, PT, R26, UR6, RZ ;  /* 0x000000061a1c7c10 */ /* 0x000fe2000ff3e0ff */
[----:B----4-:R-:W-:-:S03]  /*7420*/  FMUL R23, R4, UR13 ;  /* 0x0000000d04177c20 */ /* 0x010fc60008400000 */
[----:B------:R-:W-:Y:S01]  /*7430*/  IADD3.X R29, PT, PT, R27, UR7, RZ, P1, !PT ;  /* 0x000000071b1d7c10 */ /* 0x000fe20008ffe4ff */
[----:B------:R-:W-:Y:S01]  /*7440*/  @P6 STG.E desc[UR20][R26.64+0x180], R5 ;  /* 0x000180051a006986 */ /* 0x000fe2000c101914 */
[C---:B------:R-:W-:Y:S01]  /*7450*/  ISETP.LT.AND P6, PT, R8.reuse, UR8, P3 ;  /* 0x0000000808007c0c */ /* 0x040fe20009fc1270 */
[----:B-----5:R-:W-:Y:S01]  /*7460*/  FMUL R11, R11, UR13 ;  /* 0x0000000d0b0b7c20 */ /* 0x020fe20008400000 */
[C---:B------:R-:W-:Y:S01]  /*7470*/  ISETP.LT.AND P1, PT, R8.reuse, UR8, P4 ;  /* 0x0000000808007c0c */ /* 0x040fe2000a721270 */
[----:B------:R-:W-:Y:S01]  /*7480*/  @P0 STG.E desc[UR20][R28.64], R23 ;  /* 0x000000171c000986 */ /* 0x000fe2000c101914 */
[----:B------:R-:W-:Y:S01]  /*7490*/  ISETP.LT.AND P0, PT, R8, UR8, P5 ;  /* 0x0000000808007c0c */ /* 0x000fe2000af01270 */
[----:B------:R-:W-:Y:S01]  /*74a0*/  FMUL R9, R9, UR13 ;  /* 0x0000000d09097c20 */ /* 0x000fe20008400000 */
[----:B0-----:R-:W-:-:S07]  /*74b0*/  FMUL R3, R2, UR13 ;  /* 0x0000000d02037c20 */ /* 0x001fce0008400000 */
[----:B------:R-:W-:Y:S01]  /*74c0*/  @P6 STG.E desc[UR20][R28.64+0x80], R11 ;  /* 0x0000800b1c006986 */ /* 0x000fe2000c101914 */
[----:B------:R-:W-:-:S03]  /*74d0*/  ISETP.LT.AND P6, PT, R0, UR8, P2 ;  /* 0x0000000800007c0c */ /* 0x000fc600097c1270 */
[----:B------:R-:W-:Y:S04]  /*74e0*/  @P1 STG.E desc[UR20][R28.64+0x100], R9 ;  /* 0x000100091c001986 */ /* 0x000fe8000c101914 */
[----:B------:R-:W-:Y:S01]  /*74f0*/  @P0 STG.E desc[UR20][R28.64+0x180], R3 ;  /* 0x000180031c000986 */ /* 0x000fe2000c101914 */
[----:B------:R-:W-:Y:S01]  /*7500*/  BAR.SYNC.DEFER_BLOCKING 0x0 ;  /* 0x0000000000007b1d */ /* 0x000fe20000010000 */
[----:B------:R-:W-:-:S05]  /*7510*/  ISETP.LT.AND P0, PT, R0, UR8, P3 ;  /* 0x0000000800007c0c */ /* 0x000fca0009f01270 */
[----:B------:R-:W-:Y:S04]  /*7520*/  STS [R69], R56 ;  /* 0x0000003845007388 */ /* 0x000fe80000000800 */
[----:B------:R-:W-:Y:S04]  /*7530*/  STS [R69+0x4], R54 ;  /* 0x0000043645007388 */ /* 0x000fe80000000800 */
        /* <DEDUP_REMOVED lines=19> */
[----:B-1----:R-:W-:Y:S01]  /*7670*/  FMUL R11, R8, UR13 ;  /* 0x0000000d080b7c20 */ /* 0x002fe20008400000 */
[----:B------:R-:W-:-:S03]  /*7680*/  VIADD R8, R68, 0x19 ;  /* 0x0000001944087836 */ /* 0x000fc60000000000 */
[----:B------:R0:W-:Y:S01]  /*7690*/  @P6 STG.E desc[UR20][R22.64], R9 ;  /* 0x0000000916006986 */ /* 0x0001e2000c101914 */
[----:B------:R-:W-:Y:S01]  /*76a0*/  ISETP.LT.AND P6, PT, R0, UR8, P5 ;  /* 0x0000000800007c0c */ /* 0x000fe2000afc1270 */
[----:B--2---:R-:W-:Y:S01]  /*76b0*/  FMUL R7, R7, UR13 ;  /* 0x0000000d07077c20 */ /* 0x004fe20008400000 */
[----:B------:R-:W-:Y:S01]  /*76c0*/  VIADD R0, R68, 0x12 ;  /* 0x0000001244007836 */ /* 0x000fe20000000000 */
[----:B------:R-:W-:Y:S01]  /*76d0*/  @P0 STG.E desc[UR20][R22.64+0x80], R11 ;  /* 0x0000800b16000986 */ /* 0x000fe2000c101914 */
        /* <DEDUP_REMOVED lines=12> */
[----:B0-----:R-:W-:-:S09]  /*77a0*/  FMUL R9, R4, UR13 ;  /* 0x0000000d04097c20 */ /* 0x001fd20008400000 */
[----:B------:R-:W-:Y:S01]  /*77b0*/  @P1 STG.E desc[UR20][R24.64+0x100], R3 ;  /* 0x0001000318001986 */ /* 0x000fe2000c101914 */
[----:B------:R-:W-:-:S03]  /*77c0*/  IADD3 R10, P1, PT, R22, UR4, RZ ;  /* 0x00000004160a7c10 */ /* 0x000fc6000ff3e0ff */
[----:B------:R-:W-:Y:S01]  /*77d0*/  @P6 STG.E desc[UR20][R24.64+0x80], R9 ;  /* 0x0000800918006986 */ /* 0x000fe2000c101914 */
[----:B-1----:R-:W-:Y:S01]  /*77e0*/  FMUL R7, R2, UR13 ;  /* 0x0000000d02077c20 */ /* 0x002fe20008400000 */
[C---:B------:R-:W-:Y:S02]  /*77f0*/  ISETP.LT.AND P6, PT, R0.reuse, UR8, P2 ;  /* 0x0000000800007c0c */ /* 0x040fe400097c1270 */
[----:B------:R-:W-:Y:S02]  /*7800*/  IADD3.X R11, PT, PT, R23, UR5, RZ, P1, !PT ;  /* 0x00000005170b7c10 */ /* 0x000fe40008ffe4ff */
[----:B------:R-:W-:Y:S01]  /*7810*/  @P0 STG.E desc[UR20][R24.64+0x180], R7 ;  /* 0x0001800718000986 */ /* 0x000fe2000c101914 */
[----:B------:R-:W-:Y:S01]  /*7820*/  BAR.SYNC.DEFER_BLOCKING 0x0 ;  /* 0x0000000000007b1d */ /* 0x000fe20000010000 */
[C---:B------:R-:W-:Y:S02]  /*7830*/  ISETP.LT.AND P0, PT, R0.reuse, UR8, P3 ;  /* 0x0000000800007c0c */ /* 0x040fe40009f01270 */
        /* <DEDUP_REMOVED lines=23> */
[----:B--2---:R-:W-:Y:S02]  /*79b0*/  FMUL R7, R7, UR13 ;  /* 0x0000000d07077c20 */ /* 0x004fe40008400000 */
[----:B------:R-:W-:Y:S01]  /*79c0*/  @P0 STG.E desc[UR20][R10.64+0x80], R13 ;  /* 0x0000800d0a000986 */ /* 0x000fe2000c101914 */
[----:B------:R-:W-:Y:S01]  /*79d0*/  ISETP.LT.AND P0, PT, R8, UR8, P2 ;  /* 0x0000000808007c0c */ /* 0x000fe20009701270 */
[----:B---3--:R-:W-:Y:S02]  /*79e0*/  FMUL R17, R6, UR13 ;  /* 0x0000000d06117c20 */ /* 0x008fe40008400000 */
[----:B------:R1:W-:Y:S01]  /*79f0*/  @P1 STG.E desc[UR20][R10.64+0x100], R7 ;  /* 0x000100070a001986 */ /* 0x0003e2000c101914 */
[----:B------:R-:W-:Y:S01]  /*7a00*/  IADD3 R22, P1, PT, R24, UR4, RZ ;  /* 0x0000000418167c10 */ /* 0x000fe2000ff3e0ff */
[----:B----4-:R-:W-:-:S03]  /*7a10*/  FMUL R5, R5, UR13 ;  /* 0x0000000d05057c20 */ /* 0x010fc60008400000 */
[----:B------:R-:W-:Y:S01]  /*7a20*/  IADD3.X R23, PT, PT, R25, UR5, RZ, P1, !PT ;  /* 0x0000000519177c10 */ /* 0x000fe20008ffe4ff */
[----:B------:R2:W-:Y:S01]  /*7a30*/  @P6 STG.E desc[UR20][R10.64+0x180], R17 ;  /* 0x000180110a006986 */ /* 0x0005e2000c101914 */
[C---:B------:R-:W-:Y:S02]  /*7a40*/  ISETP.LT.AND P6, PT, R8.reuse, UR8, P3 ;  /* 0x0000000808007c0c */ /* 0x040fe40009fc1270 */
[C---:B------:R-:W-:Y:S01]  /*7a50*/  ISETP.LT.AND P1, PT, R8.reuse, UR8, P4 ;  /* 0x0000000808007c0c */ /* 0x040fe2000a721270 */
[----:B------:R-:W-:Y:S01]  /*7a60*/  @P0 STG.E desc[UR20][R22.64], R5 ;  /* 0x0000000516000986 */ /* 0x000fe2000c101914 */
[----:B------:R-:W-:Y:S01]  /*7a70*/  ISETP.LT.AND P0, PT, R8, UR8, P5 ;  /* 0x0000000808007c0c */ /* 0x000fe2000af01270 */
[----:B-----5:R-:W-:Y:S01]  /*7a80*/  FMUL R3, R3, UR13 ;  /* 0x0000000d03037c20 */ /* 0x020fe20008400000 */
[C---:B------:R-:W-:Y:S02]  /*7a90*/  VIADD R8, R68.reuse, 0x13 ;  /* 0x0000001344087836 */ /* 0x040fe40000000000 */
[----:B------:R-:W-:-:S02]  /*7aa0*/  VIADD R68, R68, 0x1b ;  /* 0x0000001b44447836 */ /* 0x000fc40000000000 */
[----:B0-----:R-:W-:-:S05]  /*7ab0*/  FMUL R9, R4, UR13 ;  /* 0x0000000d04097c20 */ /* 0x001fca0008400000 */
[----:B------:R-:W-:Y:S04]  /*7ac0*/  @P1 STG.E desc[UR20][R22.64+0x100], R3 ;  /* 0x0001000316001986 */ /* 0x000fe8000c101914 */
[----:B------:R-:W-:Y:S01]  /*7ad0*/  @P6 STG.E desc[UR20][R22.64+0x80], R9 ;  /* 0x0000800916006986 */ /* 0x000fe2000c101914 */
[----:B-1----:R-:W-:Y:S01]  /*7ae0*/  FMUL R7, R2, UR13 ;  /* 0x0000000d02077c20 */ /* 0x002fe20008400000 */
[----:B------:R-:W-:Y:S02]  /*7af0*/  ISETP.LT.AND P6, PT, R8, UR8, P3 ;  /* 0x0000000808007c0c */ /* 0x000fe40009fc1270 */
[----:B------:R-:W-:Y:S02]  /*7b00*/  ISETP.LT.AND P3, PT, R68, UR8, P3 ;  /* 0x0000000844007c0c */ /* 0x000fe40009f61270 */
[----:B------:R-:W-:Y:S01]  /*7b10*/  @P0 STG.E desc[UR20][R22.64+0x180], R7 ;  /* 0x0001800716000986 */ /* 0x000fe2000c101914 */
[----:B------:R-:W-:Y:S01]  /*7b20*/  BAR.SYNC.DEFER_BLOCKING 0x0 ;  /* 0x0000000000007b1d */ /* 0x000fe20000010000 */
[----:B------:R-:W-:-:S02]  /*7b30*/  ISETP.LT.AND P0, PT, R8, UR8, P2 ;  /* 0x0000000808007c0c */ /* 0x000fc40009701270 */
[----:B--2---:R-:W-:Y:S02]  /*7b40*/  IADD3 R10, P1, PT, R10, UR4, RZ ;  /* 0x000000040a0a7c10 */ /* 0x004fe4000ff3e0ff */
[----:B------:R-:W-:Y:S02]  /*7b50*/  ISETP.LT.AND P2, PT, R68, UR8, P2 ;  /* 0x0000000844007c0c */ /* 0x000fe40009741270 */
[----:B------:R-:W-:Y:S02]  /*7b60*/  IADD3.X R11, PT, PT, R11, UR5, RZ, P1, !PT ;  /* 0x000000050b0b7c10 */ /* 0x000fe40008ffe4ff */
[----:B------:R-:W-:Y:S02]  /*7b70*/  ISETP.LT.AND P1, PT, R8, UR8, P4 ;  /* 0x0000000808007c0c */ /* 0x000fe4000a721270 */
        /* <DEDUP_REMOVED lines=16> */
[----:B------:R-:W-:Y:S04]  /*7c80*/  LDS R0, [R65+UR14+0x588] ;  /* 0x0005880e41007984 */ /* 0x000fe80008000800 */
[----:B------:R-:W5:Y:S01]  /*7c90*/  LDS R9, [R65+UR14+0x608] ;  /* 0x0006080e41097984 */ /* 0x000f620008000800 */
[----:B0-----:R-:W-:Y:S01]  /*7ca0*/  FMUL R7, R7, UR13 ;  /* 0x0000000d07077c20 */ /* 0x001fe20008400000 */
[----:B-1----:R-:W-:-:S04]  /*7cb0*/  FMUL R13, R6, UR13 ;  /* 0x0000000d060d7c20 */ /* 0x002fc80008400000 */
[----:B------:R0:W-:Y:S01]  /*7cc0*/  @P0 STG.E desc[UR20][R10.64], R7 ;  /* 0x000000070a000986 */ /* 0x0001e2000c101914 */
[----:B------:R-:W-:Y:S02]  /*7cd0*/  ISETP.LT.AND P0, PT, R8, UR8, P5 ;  /* 0x0000000808007c0c */ /* 0x000fe4000af01270 */
[----:B------:R-:W-:Y:S01]  /*7ce0*/  ISETP.LT.AND P5, PT, R68, UR8, P5 ;  /* 0x0000000844007c0c */ /* 0x000fe2000afa1270 */
[----:B------:R1:W-:Y:S01]  /*7cf0*/  @P6 STG.E desc[UR20][R10.64+0x80], R13 ;  /* 0x0000800d0a006986 */ /* 0x0003e2000c101914 */
[----:B------:R-:W-:Y:S01]  /*7d00*/  IADD3 R16, P6, PT, R22, UR4, RZ ;  /* 0x0000000416107c10 */ /* 0x000fe2000ffde0ff */
[----:B--2---:R-:W-:Y:S01]  /*7d10*/  FMUL R5, R5, UR13 ;  /* 0x0000000d05057c20 */ /* 0x004fe20008400000 */
[----:B---3--:R-:W-:Y:S02]  /*7d20*/  FMUL R15, R4, UR13 ;  /* 0x0000000d040f7c20 */ /* 0x008fe40008400000 */
[----:B------:R-:W-:Y:S01]  /*7d30*/  IADD3.X R17, PT, PT, R23, UR5, RZ, P6, !PT ;  /* 0x0000000517117c10 */ /* 0x000fe2000b7fe4ff */
[----:B----4-:R-:W-:Y:S01]  /*7d40*/  FMUL R3, R3, UR13 ;  /* 0x0000000d03037c20 */ /* 0x010fe20008400000 */
[----:B------:R2:W-:Y:S04]  /*7d50*/  @P1 STG.E desc[UR20][R10.64+0x100], R5 ;  /* 0x000100050a001986 */ /* 0x0005e8000c101914 */
[----:B------:R2:W-:Y:S04]  /*7d60*/  @P0 STG.E desc[UR20][R10.64+0x180], R15 ;  /* 0x0001800f0a000986 */ /* 0x0005e8000c101914 */
[----:B------:R2:W-:Y:S01]  /*7d70*/  @P2 STG.E desc[UR20][R16.64], R3 ;  /* 0x0000000310002986 */ /* 0x0005e2000c101914 */
[----:B-----5:R-:W-:Y:S01]  /*7d80*/  FMUL R9, R9, UR13 ;  /* 0x0000000d09097c20 */ /* 0x020fe20008400000 */
[----:B0-----:R-:W-:Y:S01]  /*7d90*/  FMUL R7, R2, UR13 ;  /* 0x0000000d02077c20 */ /* 0x001fe20008400000 */
[----:B-1----:R-:W-:-:S04]  /*7da0*/  FMUL R13, R0, UR13 ;  /* 0x0000000d000d7c20 */ /* 0x002fc80008400000 */
[----:B------:R2:W-:Y:S04]  /*7db0*/  @P3 STG.E desc[UR20][R16.64+0x80], R7 ;  /* 0x0000800710003986 */ /* 0x0005e8000c101914 */
[----:B------:R2:W-:Y:S01]  /*7dc0*/  @P4 STG.E desc[UR20][R16.64+0x100], R13 ;  /* 0x0001000d10004986 */ /* 0x0005e2000c101914 */
[----:B------:R-:W-:Y:S05]  /*7dd0*/  @!P5 EXIT ;  /* 0x000000000000d94d */ /* 0x000fea0003800000 */
[----:B------:R-:W-:Y:S01]  /*7de0*/  STG.E desc[UR20][R16.64+0x180], R9 ;  /* 0x0001800910007986 */ /* 0x000fe2000c101914 */
[----:B------:R-:W-:Y:S05]  /*7df0*/  EXIT ;  /* 0x000000000000794d */ /* 0x000fea0003800000 */
.L_x_9:
[----:B------:R-:W-:-:S00]  /*7e00*/  BRA `(.L_x_9) ;  /* 0xfffffffc00fc7947 */ /* 0x000fc0000383ffff */
[----:B------:R-:W-:-:S00]  /*7e10*/  NOP ;  /* 0x0000000000007918 */ /* 0x000fc00000000000 */
        /* <DEDUP_REMOVED lines=14> */
.L_x_16:


//--------------------- .text._Z20ReferenceGemm_kerneliiifPKfiS0_ifPfi --------------------------
	.section	.text._Z20ReferenceGemm_kerneliiifPKfiS0_ifPfi,"ax",@progbits
	.align	128
        .global         _Z20ReferenceGemm_kerneliiifPKfiS0_ifPfi
        .type           _Z20ReferenceGemm_kerneliiifPKfiS0_ifPfi,@function
        .size           _Z20ReferenceGemm_kerneliiifPKfiS0_ifPfi,(.L_x_17 - _Z20ReferenceGemm_kerneliiifPKfiS0_ifPfi)
        .other          _Z20ReferenceGemm_kerneliiifPKfiS0_ifPfi,@"STO_CUDA_ENTRY STV_DEFAULT"
_Z20ReferenceGemm_kerneliiifPKfiS0_ifPfi:
.text._Z20ReferenceGemm_kerneliiifPKfiS0_ifPfi:
[----:B------:R-:W-:Y:S01]  /*0000*/  LDC R1, c[0x0][0x37c] ;  /* 0x0000df00ff017b82 */ /* 0x000fe20000000800 */
[----:B------:R-:W0:Y:S07]  /*0010*/  S2R R0, SR_TID.Y ;  /* 0x0000000000007919 */ /* 0x000e2e0000002200 */
[----:B------:R-:W1:Y:S01]  /*0020*/  LDC R2, c[0x0][0x360] ;  /* 0x0000d800ff027b82 */ /* 0x000e620000000800 */
[----:B------:R-:W2:Y:S01]  /*0030*/  LDCU.64 UR6, c[0x0][0x380] ;  /* 0x00007000ff0677ac */ /* 0x000ea20008000a00 */
[----:B------:R-:W1:Y:S06]  /*0040*/  S2R R15, SR_TID.X ;  /* 0x00000000000f7919 */ /* 0x000e6c0000002100 */
[----:B------:R-:W0:Y:S08]  /*0050*/  S2UR UR5, SR_CTAID.Y ;  /* 0x00000000000579c3 */ /* 0x000e300000002600 */
[----:B------:R-:W0:Y:S08]  /*0060*/  LDC R3, c[0x0][0x364] ;  /* 0x0000d900ff037b82 */ /* 0x000e300000000800 */
[----:B------:R-:W1:Y:S01]  /*0070*/  S2UR UR4, SR_CTAID.X ;  /* 0x00000000000479c3 */ /* 0x000e620000002500 */
[----:B0-----:R-:W-:-:S05]  /*0080*/  IMAD R0, R3, UR5, R0 ;  /* 0x0000000503007c24 */ /* 0x001fca000f8e0200 */
[----:B--2---:R-:W-:Y:S01]  /*0090*/  ISETP.GE.AND P0, PT, R0, UR7, PT ;  /* 0x0000000700007c0c */ /* 0x004fe2000bf06270 */
[----:B-1----:R-:W-:-:S05]  /*00a0*/  IMAD R15, R2, UR4, R15 ;  /* 0x00000004020f7c24 */ /* 0x002fca000f8e020f */
[----:B------:R-:W-:-:S13]  /*00b0*/  ISETP.GE.OR P0, PT, R15, UR6, P0 ;  /* 0x000000060f007c0c */ /* 0x000fda0008706670 */
[----:B------:R-:W-:Y:S05]  /*00c0*/  @P0 EXIT ;  /* 0x000000000000094d */ /* 0x000fea0003800000 */
[----:B------:R-:W0:Y:S01]  /*00d0*/  LDC R14, c[0x0][0x388] ;  /* 0x0000e200ff0e7b82 */ /* 0x000e220000000800 */
[----:B------:R-:W1:Y:S01]  /*00e0*/  LDCU.64 UR4, c[0x0][0x358] ;  /* 0x00006b00ff0477ac */ /* 0x000e620008000a00 */
[----:B------:R-:W-:Y:S01]  /*00f0*/  HFMA2 R25, -RZ, RZ, 0, 0 ;  /* 0x00000000ff197431 */ /* 0x000fe200000001ff */
[----:B0-----:R-:W-:-:S13]  /*0100*/  ISETP.GE.AND P0, PT, R14, 0x1, PT ;  /* 0x000000010e00780c */ /* 0x001fda0003f06270 */
[----:B-1----:R-:W-:Y:S05]  /*0110*/  @!P0 BRA `(.L_x_10) ;  /* 0x0000000400bc8947 */ /* 0x002fea0003800000 */
[----:B------:R-:W0:Y:S01]  /*0120*/  LDCU UR6, c[0x0][0x3a8] ;  /* 0x00007500ff0677ac */ /* 0x000e220008000800 */
[C---:B------:R-:W-:Y:S02]  /*0130*/  ISETP.GE.U32.AND P1, PT, R14.reuse, 0x8, PT ;  /* 0x000000080e00780c */ /* 0x040fe40003f26070 */
[----:B------:R-:W-:Y:S02]  /*0140*/  LOP3.LUT R26, R14, 0x7, RZ, 0xc0, !PT ;  /* 0x000000070e1a7812 */ /* 0x000fe400078ec0ff */
[----:B------:R-:W-:Y:S02]  /*0150*/  MOV R25, RZ ;  /* 0x000000ff00197202 */ /* 0x000fe40000000f00 */
[----:B------:R-:W-:Y:S02]  /*0160*/  ISETP.NE.AND P0, PT, R26, RZ, PT ;  /* 0x000000ff1a00720c */ /* 0x000fe40003f05270 */
[----:B------:R-:W-:Y:S01]  /*0170*/  MOV R18, RZ ;  /* 0x000000ff00127202 */ /* 0x000fe20000000f00 */
[----:B0-----:R-:W-:-:S04]  /*0180*/  IMAD R17, R0, UR6, RZ ;  /* 0x0000000600117c24 */ /* 0x001fc8000f8e02ff */
[----:B------:R-:W-:Y:S06]  /*0190*/  @!P1 BRA `(.L_x_11) ;  /* 0x0000000000b89947 */ /* 0x000fec0003800000 */
[----:B------:R-:W-:Y:S02]  /*01a0*/  LOP3.LUT R18, R14, 0x7ffffff8, RZ, 0xc0, !PT ;  /* 0x7ffffff80e127812 */ /* 0x000fe400078ec0ff */
[----:B------:R-:W-:Y:S02]  /*01b0*/  MOV R25, RZ ;  /* 0x000000ff00197202 */ /* 0x000fe40000000f00 */
[----:B------:R-:W-:Y:S02]  /*01c0*/  MOV R16, R17 ;  /* 0x0000001100107202 */ /* 0x000fe40000000f00 */
[----:B------:R-:W-:Y:S02]  /*01d0*/  MOV R20, R15 ;  /* 0x0000000f00147202 */ /* 0x000fe40000000f00 */
[----:B------:R-:W-:-:S07]  /*01e0*/  IADD3 R19, PT, PT, -R18, RZ, RZ ;  /* 0x000000ff12137210 */ /* 0x000fce0007ffe1ff */
.L_x_12:
[----:B------:R-:W0:Y:S08]  /*01f0*/  LDC.64 R2, c[0x0][0x3a0] ;  /* 0x0000e800ff027b82 */ /* 0x000e300000000a00 */
[----:B------:R-:W1:Y:S08]  /*0200*/  LDC.64 R10, c[0x0][0x390] ;  /* 0x0000e400ff0a7b82 */ /* 0x000e700000000a00 */
[----:B------:R-:W2:Y:S01]  /*0210*/  LDC R23, c[0x0][0x398] ;  /* 0x0000e600ff177b82 */ /* 0x000ea20000000800 */
[----:B0-----:R-:W-:-:S05]  /*0220*/  IMAD.WIDE R2, R16, 0x4, R2 ;  /* 0x0000000410027825 */ /* 0x001fca00078e0202 */
[----:B------:R-:W3:Y:S01]  /*0230*/  LDG.E R27, desc[UR4][R2.64] ;  /* 0x00000004021b7981 */ /* 0x000ee2000c1e1900 */
[----:B-1----:R-:W-:-:S03]  /*0240*/  IMAD.WIDE R10, R20, 0x4, R10 ;  /* 0x00000004140a7825 */ /* 0x002fc600078e020a */
[----:B------:R-:W4:Y:S04]  /*0250*/  LDG.E R21, desc[UR4][R2.64+0x4] ;  /* 0x0000040402157981 */ /* 0x000f28000c1e1900 */
[----:B------:R0:W3:Y:S01]  /*0260*/  LDG.E R28, desc[UR4][R10.64] ;  /* 0x000000040a1c7981 */ /* 0x0000e2000c1e1900 */
[----:B--2---:R-:W-:-:S03]  /*0270*/  IMAD.WIDE R12, R23, 0x4, R10 ;  /* 0x00000004170c7825 */ /* 0x004fc600078e020a */
[----:B------:R-:W2:Y:S04]  /*0280*/  LDG.E R24, desc[UR4][R2.64+0x8] ;  /* 0x0000080402187981 */ /* 0x000ea8000c1e1900 */
[----:B------:R1:W4:Y:S01]  /*0290*/  LDG.E R22, desc[UR4][R12.64] ;  /* 0x000000040c167981 */ /* 0x000322000c1e1900 */
[----:B------:R-:W-:-:S04]  /*02a0*/  IMAD.WIDE R8, R23, 0x4, R12 ;  /* 0x0000000417087825 */ /* 0x000fc800078e020c */
[C---:B------:R-:W-:Y:S02]  /*02b0*/  IMAD.WIDE R6, R23.reuse, 0x4, R8 ;  /* 0x0000000417067825 */ /* 0x040fe400078e0208 */
[----:B------:R-:W2:Y:S02]  /*02c0*/  LDG.E R9, desc[UR4][R8.64] ;  /* 0x0000000408097981 */ /* 0x000ea4000c1e1900 */
[----:B------:R-:W-:-:S04]  /*02d0*/  IMAD.WIDE R4, R23, 0x4, R6 ;  /* 0x0000000417047825 */ /* 0x000fc800078e0206 */
[C---:B0-----:R-:W-:Y:S01]  /*02e0*/  IMAD.WIDE R10, R23.reuse, 0x4, R4 ;  /* 0x00000004170a7825 */ /* 0x041fe200078e0204 */
[----:B------:R-:W5:Y:S04]  /*02f0*/  LDG.E R8, desc[UR4][R2.64+0x18] ;  /* 0x0000180402087981 */ /* 0x000f68000c1e1900 */
[----:B------:R-:W5:Y:S01]  /*0300*/  LDG.E R4, desc[UR4][R4.64] ;  /* 0x0000000404047981 */ /* 0x000f62000c1e1900 */
[----:B-1----:R-:W-:-:S03]  /*0310*/  IMAD.WIDE R12, R23, 0x4, R10 ;  /* 0x00000004170c7825 */ /* 0x002fc600078e020a */
[----:B------:R-:W5:Y:S04]  /*0320*/  LDG.E R29, desc[UR4][R10.64] ;  /* 0x000000040a1d7981 */ /* 0x000f68000c1e1900 */
[----:B------:R-:W5:Y:S04]  /*0330*/  LDG.E R5, desc[UR4][R2.64+0x10] ;  /* 0x0000100402057981 */ /* 0x000f68000c1e1900 */
[----:B------:R-:W5:Y:S04]  /*0340*/  LDG.E R10, desc[UR4][R2.64+0x14] ;  /* 0x00001404020a7981 */ /* 0x000f68000c1e1900 */
[----:B------:R-:W5:Y:S01]  /*0350*/  LDG.E R11, desc[UR4][R2.64+0x1c] ;  /* 0x00001c04020b7981 */ /* 0x000f62000c1e1900 */
[----:B---3--:R-:W-:-:S03]  /*0360*/  FFMA R25, R28, R27, R25 ;  /* 0x0000001b1c197223 */ /* 0x008fc60000000019 */
[----:B------:R0:W3:Y:S04]  /*0370*/  LDG.E R27, desc[UR4][R6.64] ;  /* 0x00000004061b7981 */ /* 0x0000e8000c1e1900 */
[----:B------:R-:W3:Y:S01]  /*0380*/  LDG.E R28, desc[UR4][R2.64+0xc] ;  /* 0x00000c04021c7981 */ /* 0x000ee2000c1e1900 */
[----:B0-----:R-:W-:-:S03]  /*0390*/  IMAD.WIDE R6, R23, 0x4, R12 ;  /* 0x0000000417067825 */ /* 0x001fc600078e020c */
[----:B------:R-:W5:Y:S04]  /*03a0*/  LDG.E R3, desc[UR4][R12.64] ;  /* 0x000000040c037981 */ /* 0x000f68000c1e1900 */
[----:B------:R-:W5:Y:S01]  /*03b0*/  LDG.E R6, desc[UR4][R6.64] ;  /* 0x0000000406067981 */ /* 0x000f62000c1e1900 */
[----:B----4-:R-:W-:Y:S01]  /*03c0*/  FFMA R22, R22, R21, R25 ;  /* 0x0000001516167223 */ /* 0x010fe20000000019 */
[----:B------:R-:W-:-:S03]  /*03d0*/  IADD3 R19, PT, PT, R19, 0x8, RZ ;  /* 0x0000000813137810 */ /* 0x000fc60007ffe0ff */
[----:B--2---:R-:W-:Y:S01]  /*03e0*/  FFMA R22, R9, R24, R22 ;  /* 0x0000001809167223 */ /* 0x004fe20000000016 */
[----:B------:R-:W-:Y:S02]  /*03f0*/  ISETP.NE.AND P1, PT, R19, RZ, PT ;  /* 0x000000ff1300720c */ /* 0x000fe40003f25270 */
[----:B------:R-:W-:Y:S02]  /*0400*/  LEA R20, R23, R20, 0x3 ;  /* 0x0000001417147211 */ /* 0x000fe400078e18ff */
[----:B------:R-:W-:Y:S01]  /*0410*/  IADD3 R16, PT, PT, R16, 0x8, RZ ;  /* 0x0000000810107810 */ /* 0x000fe20007ffe0ff */
[----:B---3--:R-:W-:-:S04]  /*0420*/  FFMA R27, R27, R28, R22 ;  /* 0x0000001c1b1b7223 */ /* 0x008fc80000000016 */
[----:B-----5:R-:W-:-:S04]  /*0430*/  FFMA R4, R4, R5, R27 ;  /* 0x0000000504047223 */ /* 0x020fc8000000001b */
[----:B------:R-:W-:-:S04]  /*0440*/  FFMA R4, R29, R10, R4 ;  /* 0x0000000a1d047223 */ /* 0x000fc80000000004 */
[----:B------:R-:W-:-:S04]  /*0450*/  FFMA R3, R3, R8, R4 ;  /* 0x0000000803037223 */ /* 0x000fc80000000004 */
[----:B------:R-:W-:Y:S01]  /*0460*/  FFMA R25, R6, R11, R3 ;  /* 0x0000000b06197223 */ /* 0x000fe20000000003 */
[----:B------:R-:W-:Y:S06]  /*0470*/  @P1 BRA `(.L_x_12) ;  /* 0xfffffffc005c1947 */ /* 0x000fec000383ffff */
.L_x_11:
[----:B------:R-:W-:Y:S05]  /*0480*/  @!P0 BRA `(.L_x_10) ;  /* 0x0000000000e08947 */ /* 0x000fea0003800000 */
[----:B------:R-:W-:Y:S02]  /*0490*/  ISETP.GE.U32.AND P0, PT, R26, 0x4, PT ;  /* 0x000000041a00780c */ /* 0x000fe40003f06070 */
[----:B------:R-:W-:-:S04]  /*04a0*/  LOP3.LUT R16, R14, 0x3, RZ, 0xc0, !PT ;  /* 0x000000030e107812 */ /* 0x000fc800078ec0ff */
[----:B------:R-:W-:-:S07]  /*04b0*/  ISETP.NE.AND P1, PT, R16, RZ, PT ;  /* 0x000000ff1000720c */ /* 0x000fce0003f25270 */
[----:B------:R-:W-:Y:S06]  /*04c0*/  @!P0 BRA `(.L_x_13) ;  /* 0x00000000005c8947 */ /* 0x000fec0003800000 */
[----:B------:R-:W0:Y:S01]  /*04d0*/  LDC R19, c[0x0][0x398] ;  /* 0x0000e600ff137b82 */ /* 0x000e220000000800 */
[----:B------:R-:W-:-:S07]  /*04e0*/  IADD3 R7, PT, PT, R17, R18, RZ ;  /* 0x0000001211077210 */ /* 0x000fce0007ffe0ff */
[----:B------:R-:W1:Y:S08]  /*04f0*/  LDC.64 R8, c[0x0][0x390] ;  /* 0x0000e400ff087b82 */ /* 0x000e700000000a00 */
[----:B------:R-:W2:Y:S01]  /*0500*/  LDC.64 R2, c[0x0][0x3a0] ;  /* 0x0000e800ff027b82 */ /* 0x000ea20000000a00 */
[----:B0-----:R-:W-:-:S04]  /*0510*/  IMAD R5, R18, R19, R15 ;  /* 0x0000001312057224 */ /* 0x001fc800078e020f */
[----:B-1----:R-:W-:-:S04]  /*0520*/  IMAD.WIDE R8, R5, 0x4, R8 ;  /* 0x0000000405087825 */ /* 0x002fc800078e0208 */
[----:B------:R-:W-:Y:S02]  /*0530*/  IMAD.WIDE R10, R19, 0x4, R8 ;  /* 0x00000004130a7825 */ /* 0x000fe400078e0208 */
[----:B------:R-:W3:Y:S02]  /*0540*/  LDG.E R8, desc[UR4][R8.64] ;  /* 0x0000000408087981 */ /* 0x000ee4000c1e1900 */
[----:B--2---:R-:W-:-:S04]  /*0550*/  IMAD.WIDE R2, R7, 0x4, R2 ;  /* 0x0000000407027825 */ /* 0x004fc800078e0202 */
[C---:B------:R-:W-:Y:S01]  /*0560*/  IMAD.WIDE R4, R19.reuse, 0x4, R10 ;  /* 0x0000000413047825 */ /* 0x040fe200078e020a */
[----:B------:R-:W3:Y:S04]  /*0570*/  LDG.E R12, desc[UR4][R2.64] ;  /* 0x00000004020c7981 */ /* 0x000ee8000c1e1900 */
[----:B------:R-:W2:Y:S01]  /*0580*/  LDG.E R11, desc[UR4][R10.64] ;  /* 0x000000040a0b7981 */ /* 0x000ea2000c1e1900 */
[----:B------:R-:W-:-:S03]  /*0590*/  IMAD.WIDE R6, R19, 0x4, R4 ;  /* 0x0000000413067825 */ /* 0x000fc600078e0204 */
[----:B------:R-:W2:Y:S04]  /*05a0*/  LDG.E R13, desc[UR4][R2.64+0x4] ;  /* 0x00000404020d7981 */ /* 0x000ea8000c1e1900 */
[----:B------:R-:W4:Y:S04]  /*05b0*/  LDG.E R5, desc[UR4][R4.64] ;  /* 0x0000000404057981 */ /* 0x000f28000c1e1900 */
[----:B------:R-:W4:Y:S04]  /*05c0*/  LDG.E R19, desc[UR4][R2.64+0x8] ;  /* 0x0000080402137981 */ /* 0x000f28000c1e1900 */
[----:B------:R-:W5:Y:S04]  /*05d0*/  LDG.E R7, desc[UR4][R6.64] ;  /* 0x0000000406077981 */ /* 0x000f68000c1e1900 */
[----:B------:R-:W5:Y:S01]  /*05e0*/  LDG.E R20, desc[UR4][R2.64+0xc] ;  /* 0x00000c0402147981 */ /* 0x000f62000c1e1900 */
[----:B------:R-:W-:Y:S01]  /*05f0*/  IADD3 R18, PT, PT, R18, 0x4, RZ ;  /* 0x0000000412127810 */ /* 0x000fe20007ffe0ff */
[----:B---3--:R-:W-:-:S04]  /*0600*/  FFMA R12, R8, R12, R25 ;  /* 0x0000000c080c7223 */ /* 0x008fc80000000019 */
[----:B--2---:R-:W-:-:S04]  /*0610*/  FFMA R12, R11, R13, R12 ;  /* 0x0000000d0b0c7223 */ /* 0x004fc8000000000c */
[----:B----4-:R-:W-:-:S04]  /*0620*/  FFMA R12, R5, R19, R12 ;  /* 0x00000013050c7223 */ /* 0x010fc8000000000c */
[----:B-----5:R-:W-:-:S07]  /*0630*/  FFMA R25, R7, R20, R12 ;  /* 0x0000001407197223 */ /* 0x020fce000000000c */
.L_x_13:
[----:B------:R-:W-:Y:S05]  /*0640*/  @!P1 BRA `(.L_x_10) ;  /* 0x0000000000709947 */ /* 0x000fea0003800000 */
[----:B------:R-:W-:Y:S02]  /*0650*/  ISETP.NE.AND P0, PT, R16, 0x1, PT ;  /* 0x000000011000780c */ /* 0x000fe40003f05270 */
[----:B------:R-:W-:-:S04]  /*0660*/  LOP3.LUT R14, R14, 0x1, RZ, 0xc0, !PT ;  /* 0x000000010e0e7812 */ /* 0x000fc800078ec0ff */
[----:B------:R-:W-:-:S07]  /*0670*/  ISETP.NE.U32.AND P1, PT, R14, 0x1, PT ;  /* 0x000000010e00780c */ /* 0x000fce0003f25070 */
[----:B------:R-:W0:Y:S08]  /*0680*/  @P0 LDC R11, c[0x0][0x398] ;  /* 0x0000e600ff0b0b82 */ /* 0x000e300000000800 */
[----:B------:R-:W1:Y:S08]  /*0690*/  @P0 LDC.64 R8, c[0x0][0x390] ;  /* 0x0000e400ff080b82 */ /* 0x000e700000000a00 */
[----:B------:R-:W2:Y:S08]  /*06a0*/  @P0 LDC.64 R6, c[0x0][0x3a0] ;  /* 0x0000e800ff060b82 */ /* 0x000eb00000000a00 */
[----:B------:R-:W3:Y:S01]  /*06b0*/  @!P1 LDC R12, c[0x0][0x398] ;  /* 0x0000e600ff0c9b82 */ /* 0x000ee20000000800 */
[----:B0-----:R-:W-:-:S07]  /*06c0*/  @P0 IMAD R13, R18, R11, R15 ;  /* 0x0000000b120d0224 */ /* 0x001fce00078e020f */
[----:B------:R-:W0:Y:S01]  /*06d0*/  @!P1 LDC.64 R4, c[0x0][0x390] ;  /* 0x0000e400ff049b82 */ /* 0x000e220000000a00 */
[----:B-1----:R-:W-:Y:S01]  /*06e0*/  @P0 IMAD.WIDE R8, R13, 0x4, R8 ;  /* 0x000000040d080825 */ /* 0x002fe200078e0208 */
[----:B------:R-:W-:Y:S02]  /*06f0*/  @P0 IADD3 R13, PT, PT, R17, R18, RZ ;  /* 0x00000012110d0210 */ /* 0x000fe40007ffe0ff */
[----:B------:R-:W-:Y:S01]  /*0700*/  @P0 IADD3 R18, PT, PT, R18, 0x2, RZ ;  /* 0x0000000212120810 */ /* 0x000fe20007ffe0ff */
[----:B------:R-:W-:-:S03]  /*0710*/  @P0 IMAD.WIDE R10, R11, 0x4, R8 ;  /* 0x000000040b0a0825 */ /* 0x000fc600078e0208 */
[----:B------:R-:W1:Y:S01]  /*0720*/  @!P1 LDC.64 R2, c[0x0][0x3a0] ;  /* 0x0000e800ff029b82 */ /* 0x000e620000000a00 */
[----:B------:R-:W-:Y:S01]  /*0730*/  @!P1 IADD3 R17, PT, PT, R17, R18, RZ ;  /* 0x0000001211119210 */ /* 0x000fe20007ffe0ff */
[----:B------:R-:W4:Y:S01]  /*0740*/  @P0 LDG.E R8, desc[UR4][R8.64] ;  /* 0x0000000408080981 */ /* 0x000f22000c1e1900 */
[----:B--2---:R-:W-:-:S03]  /*0750*/  @P0 IMAD.WIDE R6, R13, 0x4, R6 ;  /* 0x000000040d060825 */ /* 0x004fc600078e0206 */
[----:B------:R-:W2:Y:S01]  /*0760*/  @P0 LDG.E R11, desc[UR4][R10.64] ;  /* 0x000000040a0b0981 */ /* 0x000ea2000c1e1900 */
[----:B---3--:R-:W-:-:S03]  /*0770*/  @!P1 IMAD R13, R18, R12, R15 ;  /* 0x0000000c120d9224 */ /* 0x008fc600078e020f */
[----:B------:R-:W4:Y:S01]  /*0780*/  @P0 LDG.E R12, desc[UR4][R6.64] ;  /* 0x00000004060c0981 */ /* 0x000f22000c1e1900 */
[----:B0-----:R-:W-:-:S03]  /*0790*/  @!P1 IMAD.WIDE R4, R13, 0x4, R4 ;  /* 0x000000040d049825 */ /* 0x001fc600078e0204 */
[----:B------:R-:W2:Y:S04]  /*07a0*/  @P0 LDG.E R13, desc[UR4][R6.64+0x4] ;  /* 0x00000404060d0981 */ /* 0x000ea8000c1e1900 */
[----:B------:R-:W3:Y:S01]  /*07b0*/  @!P1 LDG.E R4, desc[UR4][R4.64] ;  /* 0x0000000404049981 */ /* 0x000ee2000c1e1900 */
[----:B-1----:R-:W-:-:S06]  /*07c0*/  @!P1 IMAD.WIDE R2, R17, 0x4, R2 ;  /* 0x0000000411029825 */ /* 0x002fcc00078e0202 */
[----:B------:R-:W3:Y:S01]  /*07d0*/  @!P1 LDG.E R2, desc[UR4][R2.64] ;  /* 0x0000000402029981 */ /* 0x000ee2000c1e1900 */
[----:B----4-:R-:W-:-:S04]  /*07e0*/  @P0 FFMA R12, R8, R12, R25 ;  /* 0x0000000c080c0223 */ /* 0x010fc80000000019 */
[----:B--2---:R-:W-:-:S04]  /*07f0*/  @P0 FFMA R25, R11, R13, R12 ;  /* 0x0000000d0b190223 */ /* 0x004fc8000000000c */
[----:B---3--:R-:W-:-:S07]  /*0800*/  @!P1 FFMA R25, R4, R2, R25 ;  /* 0x0000000204199223 */ /* 0x008fce0000000019 */
.L_x_10:
[----:B------:R-:W0:Y:S01]  /*0810*/  LDC.64 R2, c[0x0][0x3b0] ;  /* 0x0000ec00ff027b82 */ /* 0x000e220000000a00 */
[----:B------:R-:W1:Y:S01]  /*0820*/  LDCU UR6, c[0x0][0x3b8] ;  /* 0x00007700ff0677ac */ /* 0x000e620008000800 */
[----:B------:R-:W2:Y:S01]  /*0830*/  LDCU UR7, c[0x0][0x38c] ;  /* 0x00007180ff0777ac */ /* 0x000ea20008000800 */
[----:B-1----:R-:W-:Y:S01]  /*0840*/  IMAD R15, R0, UR6, R15 ;  /* 0x00000006000f7c24 */ /* 0x002fe2000f8e020f */
[----:B------:R-:W1:Y:S03]  /*0850*/  LDCU UR6, c[0x0][0x3ac] ;  /* 0x00007580ff0677ac */ /* 0x000e660008000800 */
[----:B0-----:R-:W-:-:S05]  /*0860*/  IMAD.WIDE R2, R15, 0x4, R2 ;  /* 0x000000040f027825 */ /* 0x001fca00078e0202 */
[----:B------:R-:W1:Y:S02]  /*0870*/  LDG.E R0, desc[UR4][R2.64] ;  /* 0x0000000402007981 */ /* 0x000e64000c1e1900 */
[----:B-1----:R-:W-:-:S04]  /*0880*/  FMUL R0, R0, UR6 ;  /* 0x0000000600007c20 */ /* 0x002fc80008400000 */
[----:B--2---:R-:W-:-:S05]  /*0890*/  FFMA R25, R25, UR7, R0 ;  /* 0x0000000719197c23 */ /* 0x004fca0008000000 */
[----:B------:R-:W-:Y:S01]  /*08a0*/  STG.E desc[UR4][R2.64], R25 ;  /* 0x0000001902007986 */ /* 0x000fe2000c101904 */
[----:B------:R-:W-:Y:S05]  /*08b0*/  EXIT ;  /* 0x000000000000794d */ /* 0x000fea0003800000 */
.L_x_14:
        /* <DEDUP_REMOVED lines=12> */
.L_x_17:


//--------------------- .text._Z23InitializeMatrix_kernelPfiii --------------------------
	.section	.text._Z23InitializeMatrix_kernelPfiii,"ax",@progbits
	.align	128
        .global         _Z23InitializeMatrix_kernelPfiii
        .type           _Z23InitializeMatrix_kernelPfiii,@function
        .size           _Z23InitializeMatrix_kernelPfiii,(.L_x_18 - _Z23InitializeMatrix_kernelPfiii)
        .other          _Z23InitializeMatrix_kernelPfiii,@"STO_CUDA_ENTRY STV_DEFAULT"
_Z23InitializeMatrix_kernelPfiii:
.text._Z23InitializeMatrix_kernelPfiii:
        /* <DEDUP_REMOVED lines=13> */
[----:B------:R-:W0:Y:S01]  /*00d0*/  LDCU UR4, c[0x0][0x390] ;  /* 0x00007200ff0477ac */ /* 0x000e220008000800 */
[----:B------:R-:W-:Y:S02]  /*00e0*/  IMAD R5, R3, UR6, R0 ;  /* 0x0000000603057c24 */ /* 0x000fe4000f8e0200 */
[----:B------:R-:W1:Y:S02]  /*00f0*/  LDC.64 R2, c[0x0][0x380] ;  /* 0x0000e000ff027b82 */ /* 0x000e640000000a00 */
[----:B0-----:R-:W-:Y:S01]  /*0100*/  VIADD R0, R5, UR4 ;  /* 0x0000000405007c36 */ /* 0x001fe20008000000 */
[----:B------:R-:W0:Y:S03]  /*0110*/  LDCU.64 UR4, c[0x0][0x358] ;  /* 0x00006b00ff0477ac */ /* 0x000e260008000a00 */
[----:B------:R-:W-:-:S05]  /*0120*/  IMAD R0, R0, 0x41a7, RZ ;  /* 0x000041a700007824 */ /* 0x000fca00078e02ff */
[----:B------:R-:W-:Y:S01]  /*0130*/  SHF.R.S32.HI R7, RZ, 0x1f, R0 ;  /* 0x0000001fff077819 */ /* 0x000fe20000011400 */
[----:B-1----:R-:W-:-:S03]  /*0140*/  IMAD.WIDE R2, R5, 0x4, R2 ;  /* 0x0000000405027825 */ /* 0x002fc600078e0202 */
[----:B------:R-:W-:-:S04]  /*0150*/  LEA.HI R7, R7, R0, RZ, 0x4 ;  /* 0x0000000007077211 */ /* 0x000fc800078f20ff */
[----:B------:R-:W-:-:S04]  /*0160*/  LOP3.LUT R7, R7, 0xfffffff0, RZ, 0xc0, !PT ;  /* 0xfffffff007077812 */ /* 0x000fc800078ec0ff */
[----:B------:R-:W-:-:S04]  /*0170*/  IADD3 R7, PT, PT, R0, -0x8, -R7 ;  /* 0xfffffff800077810 */ /* 0x000fc80007ffe807 */
[----:B------:R-:W-:-:S05]  /*0180*/  I2FP.F32.S32 R7, R7 ;  /* 0x0000000700077245 */ /* 0x000fca0000201400 */
[----:B0-----:R-:W-:Y:S01]  /*0190*/  STG.E desc[UR4][R2.64], R7 ;  /* 0x0000000702007986 */ /* 0x001fe2000c101904 */
[----:B------:R-:W-:Y:S05]  /*01a0*/  EXIT ;  /* 0x000000000000794d */ /* 0x000fea0003800000 */
.L_x_15:
        /* <DEDUP_REMOVED lines=13> */
.L_x_18:


//--------------------- .nv.shared._ZN7cutlass6KernelINS_4gemm6kernel4GemmINS1_11threadblock12MmaPipelinedINS1_9GemmShapeILi128ELi128ELi8EEENS_9transform11threadblock22PredicatedTileIteratorINS_11MatrixShapeILi128ELi8EEEfNS_6layout8RowMajorELi1ENS8_30PitchLinearStripminedThreadMapINS_16PitchLinearShapeILi8ELi128EEELi256ELi1EEELi1ELb0ENSD_9NoPermuteEEENS9_19RegularTileIteratorISC_fNSD_11ColumnMajorELi1ENS8_33TransposePitchLinearThreadMapSimtISI_EELi4EEENSA_INSB_ILi8ELi128EEEfSE_Li0ENSF_INSG_ILi128ELi8EEELi256ELi1EEELi1ELb0ESJ_EENSL_ISQ_fSE_Li0ESS_Li4EEEfSE_NS4_9MmaPolicyINS1_4warp7MmaSimtINS6_ILi32ELi64ELi8EEEfSM_fSE_fSE_NSW_13MmaSimtPolicyINSB_ILi4ELi8EEENSD_19RowMajorInterleavedILi2EEENS6_ILi4ELi4ELi1EEEEELi1ELNS_16ComplexTransformE0ELS15_0EbEENSB_ILi4ELi0EEENSB_ILi0ELi0EEELi1EEENS_21NumericArrayConverterIffLi4ELNS_15FloatRoundStyleE2ENS8_6thread14UnaryTransform8IdentityEEES1F_bEENS_8epilogue11threadblock8EpilogueIS7_S16_Li1ENS1I_22PredicatedTileIteratorINS1I_26OutputTileOptimalThreadMapINS1I_15OutputTileShapeILi128ELi1ELi4ELi4ELi1EEENS1M_ILi1ELi4ELi2ELi1ELi8EEELi256ELi1ELi32EEEfLb0ESJ_Lb0EEENS1H_4warp20FragmentIteratorSimtISY_NS1_6thread3MmaINS6_ILi8ELi8ELi1EEEfSM_fSE_fSE_NS_4arch13OpMultiplyAddEbEESE_S14_EENS1R_16TileIteratorSimtISY_S1Y_fSE_S14_EENS1I_18SharedLoadIteratorINS1P_18CompactedThreadMapEfLi4EEENS1H_6thread17LinearCombinationIfLi1EffLNS25_9ScaleType4KindE0ELS1B_2EfEENSB_ILi0ELi17EEELi1ELi1EEENS4_30GemmIdentityThreadblockSwizzleILi1EEELb0EEEEEvNT_6ParamsE --------------------------
	.section	.nv.shared._ZN7cutlass6KernelINS_4gemm6kernel4GemmINS1_11threadblock12MmaPipelinedINS1_9GemmShapeILi128ELi128ELi8EEENS_9transform11threadblock22PredicatedTileIteratorINS_11MatrixShapeILi128ELi8EEEfNS_6layout8RowMajorELi1ENS8_30PitchLinearStripminedThreadMapINS_16PitchLinearShapeILi8ELi128EEELi256ELi1EEELi1ELb0ENSD_9NoPermuteEEENS9_19RegularTileIteratorISC_fNSD_11ColumnMajorELi1ENS8_33TransposePitchLinearThreadMapSimtISI_EELi4EEENSA_INSB_ILi8ELi128EEEfSE_Li0ENSF_INSG_ILi128ELi8EEELi256ELi1EEELi1ELb0ESJ_EENSL_ISQ_fSE_Li0ESS_Li4EEEfSE_NS4_9MmaPolicyINS1_4warp7MmaSimtINS6_ILi32ELi64ELi8EEEfSM_fSE_fSE_NSW_13MmaSimtPolicyINSB_ILi4ELi8EEENSD_19RowMajorInterleavedILi2EEENS6_ILi4ELi4ELi1EEEEELi1ELNS_16ComplexTransformE0ELS15_0EbEENSB_ILi4ELi0EEENSB_ILi0ELi0EEELi1EEENS_21NumericArrayConverterIffLi4ELNS_15FloatRoundStyleE2ENS8_6thread14UnaryTransform8IdentityEEES1F_bEENS_8epilogue11threadblock8EpilogueIS7_S16_Li1ENS1I_22PredicatedTileIteratorINS1I_26OutputTileOptimalThreadMapINS1I_15OutputTileShapeILi128ELi1ELi4ELi4ELi1EEENS1M_ILi1ELi4ELi2ELi1ELi8EEELi256ELi1ELi32EEEfLb0ESJ_Lb0EEENS1H_4warp20FragmentIteratorSimtISY_NS1_6thread3MmaINS6_ILi8ELi8ELi1EEEfSM_fSE_fSE_NS_4arch13OpMultiplyAddEbEESE_S14_EENS1R_16TileIteratorSimtISY_S1Y_fSE_S14_EENS1I_18SharedLoadIteratorINS1P_18CompactedThreadMapEfLi4EEENS1H_6thread17LinearCombinationIfLi1EffLNS25_9ScaleType4KindE0ELS1B_2EfEENSB_ILi0ELi17EEELi1ELi1EEENS4_30GemmIdentityThreadblockSwizzleILi1EEELb0EEEEEvNT_6ParamsE,"aw",@nobits
	.sectionflags	@""
	.align	16
	.zero		1024


//--------------------- .nv.shared.reserved.0     --------------------------
	.section	.nv.shared.reserved.0,"aw",@nobits
	.weak		__nv_reservedSMEM_offset_0_alias
	.size		__nv_reservedSMEM_offset_0_alias, 0, 64
	.other		__nv_reservedSMEM_offset_0_alias,@"STO_CUDA_RESERVED_SHARED STV_DEFAULT"
__nv_reservedSMEM_offset_0_alias:
	.zero		0
	.zero		64


//--------------------- .nv.global                --------------------------
	.section	.nv.global,"aw",@nobits
.nv.global:
	.type		_ZN34_INTERNAL_d09dd2fd_4_k_cu_68c824614cute1_E,@object
	.size		_ZN34_INTERNAL_d09dd2fd_4_k_cu_68c824614cute1_E,(_ZN34_INTERNAL_d09dd2fd_4_k_cu_68c824614cuda3std3__45__cpo6cbeginE - _ZN34_INTERNAL_d09dd2fd_4_k_cu_68c824614cute1_E)
_ZN34_INTERNAL_d09dd2fd_4_k_cu_68c824614cute1_E:
	.zero		1
	.type		_ZN34_INTERNAL_d09dd2fd_4_k_cu_68c824614cuda3std3__45__cpo6cbeginE,@object
	.size		_ZN34_INTERNAL_d09dd2fd_4_k_cu_68c824614cuda3std3__45__cpo6cbeginE,(_ZN34_INTERNAL_d09dd2fd_4_k_cu_68c824614cuda3std3__48in_placeE - _ZN34_INTERNAL_d09dd2fd_4_k_cu_68c824614cuda3std3__45__cpo6cbeginE)
_ZN34_INTERNAL_d09dd2fd_4_k_cu_68c824614cuda3std3__45__cpo6cbeginE:
	.zero		1
	.type		_ZN34_INTERNAL_d09dd2fd_4_k_cu_68c824614cuda3std3__48in_placeE,@object
	.size		_ZN34_INTERNAL_d09dd2fd_4_k_cu_68c824614cuda3std3__48in_placeE,(_ZN34_INTERNAL_d09dd2fd_4_k_cu_68c824614cuda3std6ranges3__45__cpo9iter_moveE - _ZN34_INTERNAL_d09dd2fd_4_k_cu_68c824614cuda3std3__48in_placeE)
_ZN34_INTERNAL_d09dd2fd_4_k_cu_68c824614cuda3std3__48in_placeE:
	.zero		1
	.type		_ZN34_INTERNAL_d09dd2fd_4_k_cu_68c824614cuda3std6ranges3__45__cpo9iter_moveE,@object
	.size		_ZN34_INTERNAL_d09dd2fd_4_k_cu_68c824614cuda3std6ranges3__45__cpo9iter_moveE,(_ZN34_INTERNAL_d09dd2fd_4_k_cu_68c824614cuda3std3__45__cpo5beginE - _ZN34_INTERNAL_d09dd2fd_4_k_cu_68c824614cuda3std6ranges3__45__cpo9iter_moveE)
_ZN34_INTERNAL_d09dd2fd_4_k_cu_68c824614cuda3std6ranges3__45__cpo9iter_moveE:
	.zero		1
	.type		_ZN34_INTERNAL_d09dd2fd_4_k_cu_68c824614cuda3std3__45__cpo5beginE,@object
	.size		_ZN34_INTERNAL_d09dd2fd_4_k_cu_68c824614cuda3std3__45__cpo5beginE,(_ZN34_INTERNAL_d09dd2fd_4_k_cu_68c824614cuda3std3__436_GLOBAL__N__d09dd2fd_4_k_cu_68c824616ignoreE - _ZN34_INTERNAL_d09dd2fd_4_k_cu_68c824614cuda3std3__45__cpo5beginE)
_ZN34_INTERNAL_d09dd2fd_4_k_cu_68c824614cuda3std3__45__cpo5beginE:
	.zero		1
	.type		_ZN34_INTERNAL_d09dd2fd_4_k_cu_68c824614cuda3std3__436_GLOBAL__N__d09dd2fd_4_k_cu_68c824616ignoreE,@object
	.size		_ZN34_INTERNAL_d09dd2fd_4_k_cu_68c824614cuda3std3__436_GLOBAL__N__d09dd2fd_4_k_cu_68c824616ignoreE,(_ZN34_INTERNAL_d09dd2fd_4_k_cu_68c824614cute7productE - _ZN34_INTERNAL_d09dd2fd_4_k_cu_68c824614cuda3std3__436_GLOBAL__N__d09dd2fd_4_k_cu_68c824616ignoreE)
_ZN34_INTERNAL_d09dd2fd_4_k_cu_68c824614cuda3std3__436_GLOBAL__N__d09dd2fd_4_k_cu_68c824616ignoreE:
	.zero		1
	.type		_ZN34_INTERNAL_d09dd2fd_4_k_cu_68c824614cute7productE,@object
	.size		_ZN34_INTERNAL_d09dd2fd_4_k_cu_68c824614cute7productE,(_ZN34_INTERNAL_d09dd2fd_4_k_cu_68c824614cuda3std3__45__cpo3endE - _ZN34_INTERNAL_d09dd2fd_4_k_cu_68c824614cute7productE)
_ZN34_INTERNAL_d09dd2fd_4_k_cu_68c824614cute7productE:
	.zero		1
	.type		_ZN34_INTERNAL_d09dd2fd_4_k_cu_68c824614cuda3std3__45__cpo3endE,@object
	.size		_ZN34_INTERNAL_d09dd2fd_4_k_cu_68c824614cuda3std3__45__cpo3endE,(_ZN34_INTERNAL_d09dd2fd_4_k_cu_68c824614cuda3std3__419piecewise_constructE - _ZN34_INTERNAL_d09dd2fd_4_k_cu_68c824614cuda3std3__45__cpo3endE)
_ZN34_INTERNAL_d09dd2fd_4_k_cu_68c824614cuda3std3__45__cpo3endE:
	.zero		1
	.type		_ZN34_INTERNAL_d09dd2fd_4_k_cu_68c824614cuda3std3__419piecewise_constructE,@object
	.size		_ZN34_INTERNAL_d09dd2fd_4_k_cu_68c824614cuda3std3__419piecewise_constructE,(_ZN34_INTERNAL_d09dd2fd_4_k_cu_68c824614cuda3std3__45__cpo4cendE - _ZN34_INTERNAL_d09dd2fd_4_k_cu_68c824614cuda3std3__419piecewise_constructE)
_ZN34_INTERNAL_d09dd2fd_4_k_cu_68c824614cuda3std3__419piecewise_constructE:
	.zero		1
	.type		_ZN34_INTERNAL_d09dd2fd_4_k_cu_68c824614cuda3std3__45__cpo4cendE,@object
	.size		_ZN34_INTERNAL_d09dd2fd_4_k_cu_68c824614cuda3std3__45__cpo4cendE,(_ZN34_INTERNAL_d09dd2fd_4_k_cu_68c824614cuda3std6ranges3__45__cpo4swapE - _ZN34_INTERNAL_d09dd2fd_4_k_cu_68c824614cuda3std3__45__cpo4cendE)
_ZN34_INTERNAL_d09dd2fd_4_k_cu_68c824614cuda3std3__45__cpo4cendE:
	.zero		1
	.type		_ZN34_INTERNAL_d09dd2fd_4_k_cu_68c824614cuda3std6ranges3__45__cpo4swapE,@object
	.size		_ZN34_INTERNAL_d09dd2fd_4_k_cu_68c824614cuda3std6ranges3__45__cpo4swapE,(.L_7 - _ZN34_INTERNAL_d09dd2fd_4_k_cu_68c824614cuda3std6ranges3__45__cpo4swapE)
_ZN34_INTERNAL_d09dd2fd_4_k_cu_68c824614cuda3std6ranges3__45__cpo4swapE:
	.zero		1
.L_7:


//--------------------- .nv.shared._Z20ReferenceGemm_kerneliiifPKfiS0_ifPfi --------------------------
	.section	.nv.shared._Z20ReferenceGemm_kerneliiifPKfiS0_ifPfi,"aw",@nobits
	.sectionflags	@""
	.align	16
	.zero		1024


//--------------------- .nv.shared._Z23InitializeMatrix_kernelPfiii --------------------------
	.section	.nv.shared._Z23InitializeMatrix_kernelPfiii,"aw",@nobits
	.sectionflags	@""
	.align	16
	.zero		1024


//--------------------- .nv.constant0._ZN7cutlass6KernelINS_4gemm6kernel4GemmINS1_11threadblock12MmaPipelinedINS1_9GemmShapeILi128ELi128ELi8EEENS_9transform11threadblock22PredicatedTileIteratorINS_11MatrixShapeILi128ELi8EEEfNS_6layout8RowMajorELi1ENS8_30PitchLinearStripminedThreadMapINS_16PitchLinearShapeILi8ELi128EEELi256ELi1EEELi1ELb0ENSD_9NoPermuteEEENS9_19RegularTileIteratorISC_fNSD_11ColumnMajorELi1ENS8_33TransposePitchLinearThreadMapSimtISI_EELi4EEENSA_INSB_ILi8ELi128EEEfSE_Li0ENSF_INSG_ILi128ELi8EEELi256ELi1EEELi1ELb0ESJ_EENSL_ISQ_fSE_Li0ESS_Li4EEEfSE_NS4_9MmaPolicyINS1_4warp7MmaSimtINS6_ILi32ELi64ELi8EEEfSM_fSE_fSE_NSW_13MmaSimtPolicyINSB_ILi4ELi8EEENSD_19RowMajorInterleavedILi2EEENS6_ILi4ELi4ELi1EEEEELi1ELNS_16ComplexTransformE0ELS15_0EbEENSB_ILi4ELi0EEENSB_ILi0ELi0EEELi1EEENS_21NumericArrayConverterIffLi4ELNS_15FloatRoundStyleE2ENS8_6thread14UnaryTransform8IdentityEEES1F_bEENS_8epilogue11threadblock8EpilogueIS7_S16_Li1ENS1I_22PredicatedTileIteratorINS1I_26OutputTileOptimalThreadMapINS1I_15OutputTileShapeILi128ELi1ELi4ELi4ELi1EEENS1M_ILi1ELi4ELi2ELi1ELi8EEELi256ELi1ELi32EEEfLb0ESJ_Lb0EEENS1H_4warp20FragmentIteratorSimtISY_NS1_6thread3MmaINS6_ILi8ELi8ELi1EEEfSM_fSE_fSE_NS_4arch13OpMultiplyAddEbEESE_S14_EENS1R_16TileIteratorSimtISY_S1Y_fSE_S14_EENS1I_18SharedLoadIteratorINS1P_18CompactedThreadMapEfLi4EEENS1H_6thread17LinearCombinationIfLi1EffLNS25_9ScaleType4KindE0ELS1B_2EfEENSB_ILi0ELi17EEELi1ELi1EEENS4_30GemmIdentityThreadblockSwizzleILi1EEELb0EEEEEvNT_6ParamsE --------------------------
	.section	.nv.constant0._ZN7cutlass6KernelINS_4gemm6kernel4GemmINS1_11threadblock12MmaPipelinedINS1_9GemmShapeILi128ELi128ELi8EEENS_9transform11threadblock22PredicatedTileIteratorINS_11MatrixShapeILi128ELi8EEEfNS_6layout8RowMajorELi1ENS8_30PitchLinearStripminedThreadMapINS_16PitchLinearShapeILi8ELi128EEELi256ELi1EEELi1ELb0ENSD_9NoPermuteEEENS9_19RegularTileIteratorISC_fNSD_11ColumnMajorELi1ENS8_33TransposePitchLinearThreadMapSimtISI_EELi4EEENSA_INSB_ILi8ELi128EEEfSE_Li0ENSF_INSG_ILi128ELi8EEELi256ELi1EEELi1ELb0ESJ_EENSL_ISQ_fSE_Li0ESS_Li4EEEfSE_NS4_9MmaPolicyINS1_4warp7MmaSimtINS6_ILi32ELi64ELi8EEEfSM_fSE_fSE_NSW_13MmaSimtPolicyINSB_ILi4ELi8EEENSD_19RowMajorInterleavedILi2EEENS6_ILi4ELi4ELi1EEEEELi1ELNS_16ComplexTransformE0ELS15_0EbEENSB_ILi4ELi0EEENSB_ILi0ELi0EEELi1EEENS_21NumericArrayConverterIffLi4ELNS_15FloatRoundStyleE2ENS8_6thread14UnaryTransform8IdentityEEES1F_bEENS_8epilogue11threadblock8EpilogueIS7_S16_Li1ENS1I_22PredicatedTileIteratorINS1I_26OutputTileOptimalThreadMapINS1I_15OutputTileShapeILi128ELi1ELi4ELi4ELi1EEENS1M_ILi1ELi4ELi2ELi1ELi8EEELi256ELi1ELi32EEEfLb0ESJ_Lb0EEENS1H_4warp20FragmentIteratorSimtISY_NS1_6thread3MmaINS6_ILi8ELi8ELi1EEEfSM_fSE_fSE_NS_4arch13OpMultiplyAddEbEESE_S14_EENS1R_16TileIteratorSimtISY_S1Y_fSE_S14_EENS1I_18SharedLoadIteratorINS1P_18CompactedThreadMapEfLi4EEENS1H_6thread17LinearCombinationIfLi1EffLNS25_9ScaleType4KindE0ELS1B_2EfEENSB_ILi0ELi17EEELi1ELi1EEENS4_30GemmIdentityThreadblockSwizzleILi1EEELb0EEEEEvNT_6ParamsE,"a",@progbits
	.sectionflags	@""
	.align	4
.nv.constant0._ZN7cutlass6KernelINS_4gemm6kernel4GemmINS1_11threadblock12MmaPipelinedINS1_9GemmShapeILi128ELi128ELi8EEENS_9transform11threadblock22PredicatedTileIteratorINS_11MatrixShapeILi128ELi8EEEfNS_6layout8RowMajorELi1ENS8_30PitchLinearStripminedThreadMapINS_16PitchLinearShapeILi8ELi128EEELi256ELi1EEELi1ELb0ENSD_9NoPermuteEEENS9_19RegularTileIteratorISC_fNSD_11ColumnMajorELi1ENS8_33TransposePitchLinearThreadMapSimtISI_EELi4EEENSA_INSB_ILi8ELi128EEEfSE_Li0ENSF_INSG_ILi128ELi8EEELi256ELi1EEELi1ELb0ESJ_EENSL_ISQ_fSE_Li0ESS_Li4EEEfSE_NS4_9MmaPolicyINS1_4warp7MmaSimtINS6_ILi32ELi64ELi8EEEfSM_fSE_fSE_NSW_13MmaSimtPolicyINSB_ILi4ELi8EEENSD_19RowMajorInterleavedILi2EEENS6_ILi4ELi4ELi1EEEEELi1ELNS_16ComplexTransformE0ELS15_0EbEENSB_ILi4ELi0EEENSB_ILi0ELi0EEELi1EEENS_21NumericArrayConverterIffLi4ELNS_15FloatRoundStyleE2ENS8_6thread14UnaryTransform8IdentityEEES1F_bEENS_8epilogue11threadblock8EpilogueIS7_S16_Li1ENS1I_22PredicatedTileIteratorINS1I_26OutputTileOptimalThreadMapINS1I_15OutputTileShapeILi128ELi1ELi4ELi4ELi1EEENS1M_ILi1ELi4ELi2ELi1ELi8EEELi256ELi1ELi32EEEfLb0ESJ_Lb0EEENS1H_4warp20FragmentIteratorSimtISY_NS1_6thread3MmaINS6_ILi8ELi8ELi1EEEfSM_fSE_fSE_NS_4arch13OpMultiplyAddEbEESE_S14_EENS1R_16TileIteratorSimtISY_S1Y_fSE_S14_EENS1I_18SharedLoadIteratorINS1P_18CompactedThreadMapEfLi4EEENS1H_6thread17LinearCombinationIfLi1EffLNS25_9ScaleType4KindE0ELS1B_2EfEENSB_ILi0ELi17EEELi1ELi1EEENS4_30GemmIdentityThreadblockSwizzleILi1EEELb0EEEEEvNT_6ParamsE:
	.zero		1264


//--------------------- .nv.constant0._Z20ReferenceGemm_kerneliiifPKfiS0_ifPfi --------------------------
	.section	.nv.constant0._Z20ReferenceGemm_kerneliiifPKfiS0_ifPfi,"a",@progbits
	.sectionflags	@""
	.align	4
.nv.constant0._Z20ReferenceGemm_kerneliiifPKfiS0_ifPfi:
	.zero		956


//--------------------- .nv.constant0._Z23InitializeMatrix_kernelPfiii --------------------------
	.section	.nv.constant0._Z23InitializeMatrix_kernelPfiii,"a",@progbits
	.sectionflags	@""
	.align	4
.nv.constant0._Z23InitializeMatrix_kernelPfiii:
	.zero		916


//--------------------- SYMBOLS --------------------------

	.type		.nv.reservedSmem.offset0,@object
	.size		.nv.reservedSmem.offset0,0x4
	.type		.nv.reservedSmem.cap,@object
	.size		.nv.reservedSmem.cap,0x4
